//
// Generated by NVIDIA NVVM Compiler
//
// Compiler Build ID: CL-36424714
// Cuda compilation tools, release 13.0, V13.0.88
// Based on NVVM 20.0.0
//

.version 9.0
.target sm_100
.address_size 64

	// .globl	_Z4spinPiPdS_i
// _ZZ4spinPiPdS_iE1G has been demoted

.visible .entry _Z4spinPiPdS_i(
	.param .u64 .ptr .align 1 _Z4spinPiPdS_i_param_0,
	.param .u64 .ptr .align 1 _Z4spinPiPdS_i_param_1,
	.param .u64 .ptr .align 1 _Z4spinPiPdS_i_param_2,
	.param .u32 _Z4spinPiPdS_i_param_3
)
{
	.reg .pred 	%p<13>;
	.reg .b16 	%rs<33>;
	.reg .b32 	%r<127>;
	.reg .b64 	%rd<24>;
	.reg .b64 	%fd<73>;
	// demoted variable
	.shared .align 4 .b8 _ZZ4spinPiPdS_iE1G[18496];
	ld.param.u64 	%rd5, [_Z4spinPiPdS_i_param_0];
	ld.param.u64 	%rd4, [_Z4spinPiPdS_i_param_1];
	ld.param.u64 	%rd6, [_Z4spinPiPdS_i_param_2];
	ld.param.u32 	%r24, [_Z4spinPiPdS_i_param_3];
	cvta.to.global.u64 	%rd1, %rd6;
	cvta.to.global.u64 	%rd2, %rd5;
	mov.u32 	%r25, %ctaid.x;
	mov.u32 	%r1, %ntid.x;
	div.u32 	%r26, %r24, %r1;
	div.u32 	%r27, %r25, %r26;
	mul.lo.s32 	%r28, %r27, %r26;
	sub.s32 	%r29, %r25, %r28;
	mad.lo.s32 	%r30, %r27, %r24, %r29;
	mul.lo.s32 	%r2, %r30, %r1;
	mul.lo.s32 	%r31, %r24, %r24;
	setp.ge.s32 	%p1, %r2, %r31;
	@%p1 bra 	$L__BB0_16;
	mov.u32 	%r3, %tid.x;
	cvt.u16.u32 	%rs6, %r1;
	div.u16 	%rs1, 4624, %rs6;
	add.s16 	%rs2, %rs1, 1;
	cvt.u32.u16 	%r4, %rs2;
	mul.lo.s32 	%r5, %r3, %r4;
	setp.gt.u32 	%p2, %r5, 4623;
	@%p2 bra 	$L__BB0_8;
	div.s32 	%r32, %r2, %r24;
	add.s32 	%r33, %r24, -2;
	add.s32 	%r6, %r33, %r32;
	mul.lo.s32 	%r34, %r32, %r24;
	sub.s32 	%r35, %r2, %r34;
	add.s32 	%r7, %r33, %r35;
	cvt.u32.u16 	%r36, %rs1;
	sub.s32 	%r37, 4623, %r5;
	min.u32 	%r8, %r36, %r37;
	and.b32  	%r38, %r8, 3;
	setp.eq.s32 	%p3, %r38, 3;
	mov.u32 	%r125, %r5;
	@%p3 bra 	$L__BB0_5;
	add.s32 	%r39, %r8, 1;
	and.b32  	%r40, %r39, 3;
	shl.b32 	%r41, %r5, 2;
	mov.u32 	%r42, _ZZ4spinPiPdS_iE1G;
	add.s32 	%r123, %r42, %r41;
	cvt.u16.u32 	%rs7, %r3;
	mul.lo.s16 	%rs32, %rs2, %rs7;
	neg.s32 	%r122, %r40;
	add.s32 	%r125, %r5, %r40;
$L__BB0_4:
	.pragma "nounroll";
	mul.hi.u16 	%rs8, %rs32, -3855;
	shr.u16 	%rs9, %rs8, 6;
	cvt.u32.u16 	%r43, %rs9;
	add.s32 	%r44, %r6, %r43;
	rem.s32 	%r45, %r44, %r24;
	mul.lo.s16 	%rs10, %rs9, 68;
	sub.s16 	%rs11, %rs32, %rs10;
	cvt.u32.u16 	%r46, %rs11;
	add.s32 	%r47, %r7, %r46;
	rem.s32 	%r48, %r47, %r24;
	mad.lo.s32 	%r49, %r45, %r24, %r48;
	mul.wide.s32 	%rd7, %r49, 4;
	add.s64 	%rd8, %rd2, %rd7;
	ld.global.u32 	%r50, [%rd8];
	st.shared.u32 	[%r123], %r50;
	add.s32 	%r123, %r123, 4;
	add.s16 	%rs32, %rs32, 1;
	add.s32 	%r122, %r122, 1;
	setp.ne.s32 	%p4, %r122, 0;
	@%p4 bra 	$L__BB0_4;
$L__BB0_5:
	setp.lt.u32 	%p5, %r8, 3;
	@%p5 bra 	$L__BB0_8;
	add.s32 	%r17, %r5, %r4;
	mov.u32 	%r60, _ZZ4spinPiPdS_iE1G;
$L__BB0_7:
	cvt.u16.u32 	%rs12, %r125;
	mul.hi.u16 	%rs13, %rs12, -3855;
	shr.u16 	%rs14, %rs13, 6;
	cvt.u32.u16 	%r51, %rs14;
	add.s32 	%r52, %r6, %r51;
	rem.s32 	%r53, %r52, %r24;
	mul.lo.s16 	%rs15, %rs14, 68;
	sub.s16 	%rs16, %rs12, %rs15;
	cvt.u32.u16 	%r54, %rs16;
	add.s32 	%r55, %r7, %r54;
	rem.s32 	%r56, %r55, %r24;
	mad.lo.s32 	%r57, %r53, %r24, %r56;
	mul.wide.s32 	%rd9, %r57, 4;
	add.s64 	%rd10, %rd2, %rd9;
	ld.global.u32 	%r58, [%rd10];
	shl.b32 	%r59, %r125, 2;
	add.s32 	%r61, %r60, %r59;
	st.shared.u32 	[%r61], %r58;
	add.s16 	%rs17, %rs12, 1;
	mul.hi.u16 	%rs18, %rs17, -3855;
	shr.u16 	%rs19, %rs18, 6;
	cvt.u32.u16 	%r62, %rs19;
	add.s32 	%r63, %r6, %r62;
	rem.s32 	%r64, %r63, %r24;
	mul.lo.s16 	%rs20, %rs19, 68;
	sub.s16 	%rs21, %rs17, %rs20;
	cvt.u32.u16 	%r65, %rs21;
	add.s32 	%r66, %r7, %r65;
	rem.s32 	%r67, %r66, %r24;
	mad.lo.s32 	%r68, %r64, %r24, %r67;
	mul.wide.s32 	%rd11, %r68, 4;
	add.s64 	%rd12, %rd2, %rd11;
	ld.global.u32 	%r69, [%rd12];
	st.shared.u32 	[%r61+4], %r69;
	add.s16 	%rs22, %rs12, 2;
	mul.hi.u16 	%rs23, %rs22, -3855;
	shr.u16 	%rs24, %rs23, 6;
	cvt.u32.u16 	%r70, %rs24;
	add.s32 	%r71, %r6, %r70;
	rem.s32 	%r72, %r71, %r24;
	mul.lo.s16 	%rs25, %rs24, 68;
	sub.s16 	%rs26, %rs22, %rs25;
	cvt.u32.u16 	%r73, %rs26;
	add.s32 	%r74, %r7, %r73;
	rem.s32 	%r75, %r74, %r24;
	mad.lo.s32 	%r76, %r72, %r24, %r75;
	mul.wide.s32 	%rd13, %r76, 4;
	add.s64 	%rd14, %rd2, %rd13;
	ld.global.u32 	%r77, [%rd14];
	st.shared.u32 	[%r61+8], %r77;
	add.s16 	%rs27, %rs12, 3;
	mul.hi.u16 	%rs28, %rs27, -3855;
	shr.u16 	%rs29, %rs28, 6;
	cvt.u32.u16 	%r78, %rs29;
	add.s32 	%r79, %r6, %r78;
	rem.s32 	%r80, %r79, %r24;
	mul.lo.s16 	%rs30, %rs29, 68;
	sub.s16 	%rs31, %rs27, %rs30;
	cvt.u32.u16 	%r81, %rs31;
	add.s32 	%r82, %r7, %r81;
	rem.s32 	%r83, %r82, %r24;
	mad.lo.s32 	%r84, %r80, %r24, %r83;
	mul.wide.s32 	%rd15, %r84, 4;
	add.s64 	%rd16, %rd2, %rd15;
	ld.global.u32 	%r85, [%rd16];
	st.shared.u32 	[%r61+12], %r85;
	add.s32 	%r19, %r125, 4;
	setp.lt.u32 	%p6, %r19, %r17;
	setp.lt.u32 	%p7, %r125, 4620;
	and.pred  	%p8, %p6, %p7;
	mov.u32 	%r125, %r19;
	@%p8 bra 	$L__BB0_7;
$L__BB0_8:
	bar.sync 	0;
	add.s32 	%r126, %r2, %r3;
	mad.lo.s32 	%r21, %r24, %r1, %r126;
	setp.ge.u32 	%p9, %r126, %r21;
	@%p9 bra 	$L__BB0_16;
	cvta.to.global.u64 	%rd3, %rd4;
$L__BB0_10:
	ld.global.f64 	%fd2, [%rd3];
	div.s32 	%r86, %r126, %r24;
	rem.u32 	%r87, %r86, %r1;
	mul.lo.s32 	%r88, %r86, %r24;
	sub.s32 	%r89, %r126, %r88;
	rem.u32 	%r90, %r89, %r1;
	mad.lo.s32 	%r91, %r87, 68, %r90;
	shl.b32 	%r92, %r91, 2;
	mov.u32 	%r93, _ZZ4spinPiPdS_iE1G;
	add.s32 	%r94, %r93, %r92;
	ld.shared.u32 	%r95, [%r94];
	cvt.rn.f64.s32 	%fd3, %r95;
	fma.rn.f64 	%fd4, %fd2, %fd3, 0d0000000000000000;
	ld.global.f64 	%fd5, [%rd3+8];
	ld.shared.u32 	%r96, [%r94+4];
	cvt.rn.f64.s32 	%fd6, %r96;
	fma.rn.f64 	%fd7, %fd5, %fd6, %fd4;
	ld.global.f64 	%fd8, [%rd3+16];
	ld.shared.u32 	%r97, [%r94+8];
	cvt.rn.f64.s32 	%fd9, %r97;
	fma.rn.f64 	%fd10, %fd8, %fd9, %fd7;
	ld.global.f64 	%fd11, [%rd3+24];
	ld.shared.u32 	%r98, [%r94+12];
	cvt.rn.f64.s32 	%fd12, %r98;
	fma.rn.f64 	%fd13, %fd11, %fd12, %fd10;
	ld.global.f64 	%fd14, [%rd3+32];
	ld.shared.u32 	%r99, [%r94+16];
	cvt.rn.f64.s32 	%fd15, %r99;
	fma.rn.f64 	%fd16, %fd14, %fd15, %fd13;
	ld.global.f64 	%fd17, [%rd3+40];
	ld.shared.u32 	%r100, [%r94+272];
	cvt.rn.f64.s32 	%fd18, %r100;
	fma.rn.f64 	%fd19, %fd17, %fd18, %fd16;
	ld.global.f64 	%fd20, [%rd3+48];
	ld.shared.u32 	%r101, [%r94+276];
	cvt.rn.f64.s32 	%fd21, %r101;
	fma.rn.f64 	%fd22, %fd20, %fd21, %fd19;
	ld.global.f64 	%fd23, [%rd3+56];
	ld.shared.u32 	%r102, [%r94+280];
	cvt.rn.f64.s32 	%fd24, %r102;
	fma.rn.f64 	%fd25, %fd23, %fd24, %fd22;
	ld.global.f64 	%fd26, [%rd3+64];
	ld.shared.u32 	%r103, [%r94+284];
	cvt.rn.f64.s32 	%fd27, %r103;
	fma.rn.f64 	%fd28, %fd26, %fd27, %fd25;
	ld.global.f64 	%fd29, [%rd3+72];
	ld.shared.u32 	%r104, [%r94+288];
	cvt.rn.f64.s32 	%fd30, %r104;
	fma.rn.f64 	%fd31, %fd29, %fd30, %fd28;
	ld.global.f64 	%fd32, [%rd3+80];
	ld.shared.u32 	%r105, [%r94+544];
	cvt.rn.f64.s32 	%fd33, %r105;
	fma.rn.f64 	%fd34, %fd32, %fd33, %fd31;
	ld.global.f64 	%fd35, [%rd3+88];
	ld.shared.u32 	%r106, [%r94+548];
	cvt.rn.f64.s32 	%fd36, %r106;
	fma.rn.f64 	%fd37, %fd35, %fd36, %fd34;
	ld.global.f64 	%fd38, [%rd3+104];
	ld.shared.u32 	%r107, [%r94+556];
	cvt.rn.f64.s32 	%fd39, %r107;
	fma.rn.f64 	%fd40, %fd38, %fd39, %fd37;
	ld.global.f64 	%fd41, [%rd3+112];
	ld.shared.u32 	%r108, [%r94+560];
	cvt.rn.f64.s32 	%fd42, %r108;
	fma.rn.f64 	%fd43, %fd41, %fd42, %fd40;
	ld.global.f64 	%fd44, [%rd3+120];
	ld.shared.u32 	%r109, [%r94+816];
	cvt.rn.f64.s32 	%fd45, %r109;
	fma.rn.f64 	%fd46, %fd44, %fd45, %fd43;
	ld.global.f64 	%fd47, [%rd3+128];
	ld.shared.u32 	%r110, [%r94+820];
	cvt.rn.f64.s32 	%fd48, %r110;
	fma.rn.f64 	%fd49, %fd47, %fd48, %fd46;
	ld.global.f64 	%fd50, [%rd3+136];
	ld.shared.u32 	%r111, [%r94+824];
	cvt.rn.f64.s32 	%fd51, %r111;
	fma.rn.f64 	%fd52, %fd50, %fd51, %fd49;
	ld.global.f64 	%fd53, [%rd3+144];
	ld.shared.u32 	%r112, [%r94+828];
	cvt.rn.f64.s32 	%fd54, %r112;
	fma.rn.f64 	%fd55, %fd53, %fd54, %fd52;
	ld.global.f64 	%fd56, [%rd3+152];
	ld.shared.u32 	%r113, [%r94+832];
	cvt.rn.f64.s32 	%fd57, %r113;
	fma.rn.f64 	%fd58, %fd56, %fd57, %fd55;
	ld.global.f64 	%fd59, [%rd3+160];
	ld.shared.u32 	%r114, [%r94+1088];
	cvt.rn.f64.s32 	%fd60, %r114;
	fma.rn.f64 	%fd61, %fd59, %fd60, %fd58;
	ld.global.f64 	%fd62, [%rd3+168];
	ld.shared.u32 	%r115, [%r94+1092];
	cvt.rn.f64.s32 	%fd63, %r115;
	fma.rn.f64 	%fd64, %fd62, %fd63, %fd61;
	ld.global.f64 	%fd65, [%rd3+176];
	ld.shared.u32 	%r116, [%r94+1096];
	cvt.rn.f64.s32 	%fd66, %r116;
	fma.rn.f64 	%fd67, %fd65, %fd66, %fd64;
	ld.global.f64 	%fd68, [%rd3+184];
	ld.shared.u32 	%r117, [%r94+1100];
	cvt.rn.f64.s32 	%fd69, %r117;
	fma.rn.f64 	%fd70, %fd68, %fd69, %fd67;
	ld.global.f64 	%fd71, [%rd3+192];
	ld.shared.u32 	%r118, [%r94+1104];
	cvt.rn.f64.s32 	%fd72, %r118;
	fma.rn.f64 	%fd1, %fd71, %fd72, %fd70;
	setp.leu.f64 	%p10, %fd1, 0d3F1A36E2EB1C432D;
	@%p10 bra 	$L__BB0_12;
	mul.wide.s32 	%rd22, %r126, 4;
	add.s64 	%rd23, %rd1, %rd22;
	mov.b32 	%r121, 1;
	st.global.u32 	[%rd23], %r121;
	bra.uni 	$L__BB0_15;
$L__BB0_12:
	setp.geu.f64 	%p11, %fd1, 0dBF1A36E2EB1C432D;
	@%p11 bra 	$L__BB0_14;
	mul.wide.s32 	%rd20, %r126, 4;
	add.s64 	%rd21, %rd1, %rd20;
	mov.b32 	%r120, -1;
	st.global.u32 	[%rd21], %r120;
	bra.uni 	$L__BB0_15;
$L__BB0_14:
	mul.wide.s32 	%rd17, %r126, 4;
	add.s64 	%rd18, %rd2, %rd17;
	ld.global.u32 	%r119, [%rd18];
	add.s64 	%rd19, %rd1, %rd17;
	st.global.u32 	[%rd19], %r119;
$L__BB0_15:
	add.s32 	%r126, %r126, %r24;
	setp.lt.u32 	%p12, %r126, %r21;
	@%p12 bra 	$L__BB0_10;
$L__BB0_16:
	ret;

}
	// .globl	_Z5checkPiS_iS_
.visible .entry _Z5checkPiS_iS_(
	.param .u64 .ptr .align 1 _Z5checkPiS_iS__param_0,
	.param .u64 .ptr .align 1 _Z5checkPiS_iS__param_1,
	.param .u32 _Z5checkPiS_iS__param_2,
	.param .u64 .ptr .align 1 _Z5checkPiS_iS__param_3
)
{
	.reg .pred 	%p<4>;
	.reg .b32 	%r<16>;
	.reg .b64 	%rd<10>;

	ld.param.u64 	%rd1, [_Z5checkPiS_iS__param_0];
	ld.param.u64 	%rd2, [_Z5checkPiS_iS__param_1];
	ld.param.u32 	%r3, [_Z5checkPiS_iS__param_2];
	ld.param.u64 	%rd3, [_Z5checkPiS_iS__param_3];
	mov.u32 	%r4, %ctaid.x;
	mov.u32 	%r1, %ntid.x;
	div.u32 	%r5, %r3, %r1;
	div.u32 	%r6, %r4, %r5;
	mul.lo.s32 	%r7, %r6, %r5;
	sub.s32 	%r8, %r4, %r7;
	mov.u32 	%r9, %tid.x;
	mad.lo.s32 	%r10, %r6, %r3, %r8;
	mad.lo.s32 	%r2, %r10, %r1, %r9;
	mul.lo.s32 	%r11, %r3, %r3;
	setp.ge.s32 	%p1, %r2, %r11;
	@%p1 bra 	$L__BB1_4;
	mad.lo.s32 	%r12, %r3, %r1, %r2;
	setp.ge.u32 	%p2, %r2, %r12;
	@%p2 bra 	$L__BB1_4;
	cvta.to.global.u64 	%rd4, %rd1;
	mul.wide.s32 	%rd5, %r2, 4;
	add.s64 	%rd6, %rd4, %rd5;
	ld.global.u32 	%r13, [%rd6];
	cvta.to.global.u64 	%rd7, %rd2;
	add.s64 	%rd8, %rd7, %rd5;
	ld.global.u32 	%r14, [%rd8];
	setp.eq.s32 	%p3, %r13, %r14;
	@%p3 bra 	$L__BB1_4;
	cvta.to.global.u64 	%rd9, %rd3;
	mov.b32 	%r15, 0;
	st.global.u32 	[%rd9], %r15;
$L__BB1_4:
	ret;

}


// ===== COMPILED SASS (sm_100) =====

	.target	sm_100

	.elftype	@"ET_EXEC"


//--------------------- .note.nv.tkinfo           --------------------------
	.section	.note.nv.tkinfo,"",@"SHT_NOTE"
	.sectionflags	@"SHF_NOTE_NV_TKINFO"
	.tkinfo
        /*0018*/ 	.word	0x00000002
        /*0030*/ 	.string	""
        /*0030*/ 	.string	"ptxas"
        /*0030*/ 	.string	"Cuda compilation tools, release 13.0, V13.0.88"
        /*0030*/ 	.string	"Build cuda_13.0.r13.0/compiler.36424714_0"
        /*0030*/ 	.string	"-arch sm_100 -m 64 "



//--------------------- .note.nv.cuinfo           --------------------------
	.section	.note.nv.cuinfo,"",@"SHT_NOTE"
	.sectionflags	@"SHF_NOTE_NV_CUINFO"
        /*0018*/ 	.short	0x0002
        /*001a*/ 	.short	0x0064
        /*001c*/ 	.short	0x0082
	.zero		2


//--------------------- .nv.info                  --------------------------
	.section	.nv.info,"",@"SHT_CUDA_INFO"
	.align	4


	//----- nvinfo : EIATTR_REGCOUNT
	.align		4
        /*0000*/ 	.byte	0x04, 0x2f
        /*0002*/ 	.short	(.L_1 - .L_0)
	.align		4
.L_0:
        /*0004*/ 	.word	index@(_Z4spinPiPdS_i)
        /*0008*/ 	.word	0x00000020


	//----- nvinfo : EIATTR_FRAME_SIZE
	.align		4
.L_1:
        /*000c*/ 	.byte	0x04, 0x11
        /*000e*/ 	.short	(.L_3 - .L_2)
	.align		4
.L_2:
        /*0010*/ 	.word	index@($__internal_0_$__cuda_sm20_div_u16)
        /*0014*/ 	.word	0x00000000


	//----- nvinfo : EIATTR_FRAME_SIZE
	.align		4
.L_3:
        /*0018*/ 	.byte	0x04, 0x11
        /*001a*/ 	.short	(.L_5 - .L_4)
	.align		4
.L_4:
        /*001c*/ 	.word	index@(_Z4spinPiPdS_i)
        /*0020*/ 	.word	0x00000000


	//----- nvinfo : EIATTR_REGCOUNT
	.align		4
.L_5:
        /*0024*/ 	.byte	0x04, 0x2f
        /*0026*/ 	.short	(.L_7 - .L_6)
	.align		4
.L_6:
        /*0028*/ 	.word	index@(_Z5checkPiS_iS_)
        /*002c*/ 	.word	0x0000000a


	//----- nvinfo : EIATTR_FRAME_SIZE
	.align		4
.L_7:
        /*0030*/ 	.byte	0x04, 0x11
        /*0032*/ 	.short	(.L_9 - .L_8)
	.align		4
.L_8:
        /*0034*/ 	.word	index@(_Z5checkPiS_iS_)
        /*0038*/ 	.word	0x00000000


	//----- nvinfo : EIATTR_MIN_STACK_SIZE
	.align		4
.L_9:
        /*003c*/ 	.byte	0x04, 0x12
        /*003e*/ 	.short	(.L_11 - .L_10)
	.align		4
.L_10:
        /*0040*/ 	.word	index@(_Z5checkPiS_iS_)
        /*0044*/ 	.word	0x00000000


	//----- nvinfo : EIATTR_MIN_STACK_SIZE
	.align		4
.L_11:
        /*0048*/ 	.byte	0x04, 0x12
        /*004a*/ 	.short	(.L_13 - .L_12)
	.align		4
.L_12:
        /*004c*/ 	.word	index@(_Z4spinPiPdS_i)
        /*0050*/ 	.word	0x00000000
.L_13:


//--------------------- .nv.compat                --------------------------
	.section	.nv.compat,"",@"SHT_CUDA_COMPAT_INFO"
	.align	4
        /*0000*/ 	.byte	0x02, 0x09, 0x00, 0x00, 0x02, 0x02, 0x01, 0x00, 0x02, 0x05, 0x05, 0x00, 0x03, 0x07, 0x01, 0x01
        /*0010*/ 	.byte	0x02, 0x03, 0x00, 0x00, 0x02, 0x06, 0x01, 0x00, 0x04, 0x0b, 0x08, 0x00, 0x01, 0x00, 0x00, 0x00
        /*0020*/ 	.byte	0x00, 0x00, 0x00, 0x00


//--------------------- .nv.info._Z5checkPiS_iS_  --------------------------
	.section	.nv.info._Z5checkPiS_iS_,"",@"SHT_CUDA_INFO"
	.sectionflags	@""
	.align	4


	//----- nvinfo : EIATTR_CUDA_API_VERSION
	.align		4
        /*0000*/ 	.byte	0x04, 0x37
        /*0002*/ 	.short	(.L_15 - .L_14)
.L_14:
        /*0004*/ 	.word	0x00000082


	//----- nvinfo : EIATTR_KPARAM_INFO
	.align		4
.L_15:
        /*0008*/ 	.byte	0x04, 0x17
        /*000a*/ 	.short	(.L_17 - .L_16)
.L_16:
        /*000c*/ 	.word	0x00000000
        /*0010*/ 	.short	0x0003
        /*0012*/ 	.short	0x0018
        /*0014*/ 	.byte	0x00, 0xf5, 0x21, 0x00


	//----- nvinfo : EIATTR_KPARAM_INFO
	.align		4
.L_17:
        /*0018*/ 	.byte	0x04, 0x17
        /*001a*/ 	.short	(.L_19 - .L_18)
.L_18:
        /*001c*/ 	.word	0x00000000
        /*0020*/ 	.short	0x0002
        /*0022*/ 	.short	0x0010
        /*0024*/ 	.byte	0x00, 0xf0, 0x11, 0x00


	//----- nvinfo : EIATTR_KPARAM_INFO
	.align		4
.L_19:
        /*0028*/ 	.byte	0x04, 0x17
        /*002a*/ 	.short	(.L_21 - .L_20)
.L_20:
        /*002c*/ 	.word	0x00000000
        /*0030*/ 	.short	0x0001
        /*0032*/ 	.short	0x0008
        /*0034*/ 	.byte	0x00, 0xf5, 0x21, 0x00


	//----- nvinfo : EIATTR_KPARAM_INFO
	.align		4
.L_21:
        /*0038*/ 	.byte	0x04, 0x17
        /*003a*/ 	.short	(.L_23 - .L_22)
.L_22:
        /*003c*/ 	.word	0x00000000
        /*0040*/ 	.short	0x0000
        /*0042*/ 	.short	0x0000
        /*0044*/ 	.byte	0x00, 0xf5, 0x21, 0x00


	//----- nvinfo : EIATTR_SPARSE_MMA_MASK
	.align		4
.L_23:
        /*0048*/ 	.byte	0x03, 0x50
        /*004a*/ 	.short	0x0000


	//----- nvinfo : EIATTR_MAXREG_COUNT
	.align		4
        /*004c*/ 	.byte	0x03, 0x1b
        /*004e*/ 	.short	0x00ff


	//----- nvinfo : EIATTR_MERCURY_ISA_VERSION
	.align		4
        /*0050*/ 	.byte	0x03, 0x5f
        /*0052*/ 	.short	0x0101


	//----- nvinfo : EIATTR_VRC_CTA_INIT_COUNT
	.align		4
        /*0054*/ 	.byte	0x02, 0x4a
	.zero		1
	.zero		1


	//----- nvinfo : EIATTR_EXIT_INSTR_OFFSETS
	.align		4
        /*0058*/ 	.byte	0x04, 0x1c
        /*005a*/ 	.short	(.L_25 - .L_24)


	//   ....[0]....
.L_24:
        /*005c*/ 	.word	0x000002f0


	//   ....[1]....
        /*0060*/ 	.word	0x00000320


	//   ....[2]....
        /*0064*/ 	.word	0x000003b0


	//   ....[3]....
        /*0068*/ 	.word	0x000003e0


	//----- nvinfo : EIATTR_CBANK_PARAM_SIZE
	.align		4
.L_25:
        /*006c*/ 	.byte	0x03, 0x19
        /*006e*/ 	.short	0x0020


	//----- nvinfo : EIATTR_PARAM_CBANK
	.align		4
        /*0070*/ 	.byte	0x04, 0x0a
        /*0072*/ 	.short	(.L_27 - .L_26)
	.align		4
.L_26:
        /*0074*/ 	.word	index@(.nv.constant0._Z5checkPiS_iS_)
        /*0078*/ 	.short	0x0380
        /*007a*/ 	.short	0x0020


	//----- nvinfo : EIATTR_SW_WAR
	.align		4
.L_27:
        /*007c*/ 	.byte	0x04, 0x36
        /*007e*/ 	.short	(.L_29 - .L_28)
.L_28:
        /*0080*/ 	.word	0x00000008
.L_29:


//--------------------- .nv.info._Z4spinPiPdS_i   --------------------------
	.section	.nv.info._Z4spinPiPdS_i,"",@"SHT_CUDA_INFO"
	.sectionflags	@""
	.align	4


	//----- nvinfo : EIATTR_CUDA_API_VERSION
	.align		4
        /*0000*/ 	.byte	0x04, 0x37
        /*0002*/ 	.short	(.L_31 - .L_30)
.L_30:
        /*0004*/ 	.word	0x00000082


	//----- nvinfo : EIATTR_KPARAM_INFO
	.align		4
.L_31:
        /*0008*/ 	.byte	0x04, 0x17
        /*000a*/ 	.short	(.L_33 - .L_32)
.L_32:
        /*000c*/ 	.word	0x00000000
        /*0010*/ 	.short	0x0003
        /*0012*/ 	.short	0x0018
        /*0014*/ 	.byte	0x00, 0xf0, 0x11, 0x00


	//----- nvinfo : EIATTR_KPARAM_INFO
	.align		4
.L_33:
        /*0018*/ 	.byte	0x04, 0x17
        /*001a*/ 	.short	(.L_35 - .L_34)
.L_34:
        /*001c*/ 	.word	0x00000000
        /*0020*/ 	.short	0x0002
        /*0022*/ 	.short	0x0010
        /*0024*/ 	.byte	0x00, 0xf5, 0x21, 0x00


	//----- nvinfo : EIATTR_KPARAM_INFO
	.align		4
.L_35:
        /*0028*/ 	.byte	0x04, 0x17
        /*002a*/ 	.short	(.L_37 - .L_36)
.L_36:
        /*002c*/ 	.word	0x00000000
        /*0030*/ 	.short	0x0001
        /*0032*/ 	.short	0x0008
        /*0034*/ 	.byte	0x00, 0xf5, 0x21, 0x00


	//----- nvinfo : EIATTR_KPARAM_INFO
	.align		4
.L_37:
        /*0038*/ 	.byte	0x04, 0x17
        /*003a*/ 	.short	(.L_39 - .L_38)
.L_38:
        /*003c*/ 	.word	0x00000000
        /*0040*/ 	.short	0x0000
        /*0042*/ 	.short	0x0000
        /*0044*/ 	.byte	0x00, 0xf5, 0x21, 0x00


	//----- nvinfo : EIATTR_SPARSE_MMA_MASK
	.align		4
.L_39:
        /*0048*/ 	.byte	0x03, 0x50
        /*004a*/ 	.short	0x0000


	//----- nvinfo : EIATTR_MAXREG_COUNT
	.align		4
        /*004c*/ 	.byte	0x03, 0x1b
        /*004e*/ 	.short	0x00ff


	//----- nvinfo : EIATTR_NUM_BARRIERS
	.align		4
        /*0050*/ 	.byte	0x02, 0x4c
        /*0052*/ 	.byte	0x01
	.zero		1


	//----- nvinfo : EIATTR_MERCURY_ISA_VERSION
	.align		4
        /*0054*/ 	.byte	0x03, 0x5f
        /*0056*/ 	.short	0x0101


	//----- nvinfo : EIATTR_VRC_CTA_INIT_COUNT
	.align		4
        /*0058*/ 	.byte	0x02, 0x4a
	.zero		1
	.zero		1


	//----- nvinfo : EIATTR_EXIT_INSTR_OFFSETS
	.align		4
        /*005c*/ 	.byte	0x04, 0x1c
        /*005e*/ 	.short	(.L_41 - .L_40)


	//   ....[0]....
.L_40:
        /*0060*/ 	.word	0x000002e0


	//   ....[1]....
        /*0064*/ 	.word	0x00001640


	//   ....[2]....
        /*0068*/ 	.word	0x000021c0


	//----- nvinfo : EIATTR_CRS_STACK_SIZE
	.align		4
.L_41:
        /*006c*/ 	.byte	0x04, 0x1e
        /*006e*/ 	.short	(.L_43 - .L_42)
.L_42:
        /*0070*/ 	.word	0x00000000


	//----- nvinfo : EIATTR_CBANK_PARAM_SIZE
	.align		4
.L_43:
        /*0074*/ 	.byte	0x03, 0x19
        /*0076*/ 	.short	0x001c


	//----- nvinfo : EIATTR_PARAM_CBANK
	.align		4
        /*0078*/ 	.byte	0x04, 0x0a
        /*007a*/ 	.short	(.L_45 - .L_44)
	.align		4
.L_44:
        /*007c*/ 	.word	index@(.nv.constant0._Z4spinPiPdS_i)
        /*0080*/ 	.short	0x0380
        /*0082*/ 	.short	0x001c


	//----- nvinfo : EIATTR_SW_WAR
	.align		4
.L_45:
        /*0084*/ 	.byte	0x04, 0x36
        /*0086*/ 	.short	(.L_47 - .L_46)
.L_46:
        /*0088*/ 	.word	0x00000008
.L_47:


//--------------------- .nv.callgraph             --------------------------
	.section	.nv.callgraph,"",@"SHT_CUDA_CALLGRAPH"
	.align	4
	.sectionentsize	8
	.align		4
        /*0000*/ 	.word	0x00000000
	.align		4
        /*0004*/ 	.word	0xffffffff
	.align		4
        /*0008*/ 	.word	0x00000000
	.align		4
        /*000c*/ 	.word	0xfffffffe
	.align		4
        /*0010*/ 	.word	0x00000000
	.align		4
        /*0014*/ 	.word	0xfffffffd
	.align		4
        /*0018*/ 	.word	0x00000000
	.align		4
        /*001c*/ 	.word	0xfffffffc


//--------------------- .text._Z5checkPiS_iS_     --------------------------
	.section	.text._Z5checkPiS_iS_,"ax",@progbits
	.align	128
        .global         _Z5checkPiS_iS_
        .type           _Z5checkPiS_iS_,@function
        .size           _Z5checkPiS_iS_,(.L_x_12 - _Z5checkPiS_iS_)
        .other          _Z5checkPiS_iS_,@"STO_CUDA_ENTRY STV_DEFAULT"
_Z5checkPiS_iS_:
.text._Z5checkPiS_iS_:
[----:B------:R-:W-:Y:S01]  /*0000*/  LDC R1, c[0x0][0x37c] ;  /* 0x0000df00ff017b82 */ /* 0x000fe20000000800 */
[----:B------:R-:W0:Y:S07]  /*0010*/  LDCU UR5, c[0x0][0x360] ;  /* 0x00006c00ff0577ac */ /* 0x000e2e0008000800 */
[----:B------:R-:W1:Y:S08]  /*0020*/  LDC R6, c[0x0][0x390] ;  /* 0x0000e400ff067b82 */ /* 0x000e700000000800 */
[----:B------:R-:W2:Y:S01]  /*0030*/  S2UR UR4, SR_CTAID.X ;  /* 0x00000000000479c3 */ /* 0x000ea20000002500 */
[----:B0-----:R-:W0:Y:S01]  /*0040*/  I2F.U32.RP R0, UR5 ;  /* 0x0000000500007d06 */ /* 0x001e220008209000 */
[----:B------:R-:W-:-:S07]  /*0050*/  ISETP.NE.U32.AND P2, PT, RZ, UR5, PT ;  /* 0x00000005ff007c0c */ /* 0x000fce000bf45070 */
[----:B0-----:R-:W0:Y:S02]  /*0060*/  MUFU.RCP R0, R0 ;  /* 0x0000000000007308 */ /* 0x001e240000001000 */
[----:B0-----:R-:W-:-:S06]  /*0070*/  IADD3 R2, PT, PT, R0, 0xffffffe, RZ ;  /* 0x0ffffffe00027810 */ /* 0x001fcc0007ffe0ff */
[----:B------:R0:W3:Y:S02]  /*0080*/  F2I.FTZ.U32.TRUNC.NTZ R3, R2 ;  /* 0x0000000200037305 */ /* 0x0000e4000021f000 */
[----:B0-----:R-:W-:Y:S01]  /*0090*/  IMAD.MOV.U32 R2, RZ, RZ, RZ ;  /* 0x000000ffff027224 */ /* 0x001fe200078e00ff */
[----:B---3--:R-:W-:-:S05]  /*00a0*/  IADD3 R5, PT, PT, RZ, -R3, RZ ;  /* 0x80000003ff057210 */ /* 0x008fca0007ffe0ff */
[----:B------:R-:W-:-:S04]  /*00b0*/  IMAD R5, R5, UR5, RZ ;  /* 0x0000000505057c24 */ /* 0x000fc8000f8e02ff */
[----:B------:R-:W-:-:S06]  /*00c0*/  IMAD.HI.U32 R3, R3, R5, R2 ;  /* 0x0000000503037227 */ /* 0x000fcc00078e0002 */
[----:B-1----:R-:W-:-:S05]  /*00d0*/  IMAD.HI.U32 R5, R3, R6, RZ ;  /* 0x0000000603057227 */ /* 0x002fca00078e00ff */
[----:B------:R-:W-:-:S05]  /*00e0*/  IADD3 R3, PT, PT, -R5, RZ, RZ ;  /* 0x000000ff05037210 */ /* 0x000fca0007ffe1ff */
[----:B------:R-:W-:-:S05]  /*00f0*/  IMAD R0, R3, UR5, R6 ;  /* 0x0000000503007c24 */ /* 0x000fca000f8e0206 */
[----:B------:R-:W-:-:S13]  /*0100*/  ISETP.GE.U32.AND P0, PT, R0, UR5, PT ;  /* 0x0000000500007c0c */ /* 0x000fda000bf06070 */
[----:B------:R-:W-:Y:S01]  /*0110*/  @P0 VIADD R0, R0, -UR5 ;  /* 0x8000000500000c36 */ /* 0x000fe20008000000 */
[----:B------:R-:W-:-:S04]  /*0120*/  @P0 IADD3 R5, PT, PT, R5, 0x1, RZ ;  /* 0x0000000105050810 */ /* 0x000fc80007ffe0ff */
[----:B------:R-:W-:-:S13]  /*0130*/  ISETP.GE.U32.AND P1, PT, R0, UR5, PT ;  /* 0x0000000500007c0c */ /* 0x000fda000bf26070 */
[----:B------:R-:W-:Y:S01]  /*0140*/  @P1 VIADD R5, R5, 0x1 ;  /* 0x0000000105051836 */ /* 0x000fe20000000000 */
[----:B------:R-:W-:-:S04]  /*0150*/  @!P2 LOP3.LUT R5, RZ, UR5, RZ, 0x33, !PT ;  /* 0x00000005ff05ac12 */ /* 0x000fc8000f8e33ff */
[----:B------:R-:W0:Y:S01]  /*0160*/  I2F.U32.RP R0, R5 ;  /* 0x0000000500007306 */ /* 0x000e220000209000 */
[----:B------:R-:W-:-:S07]  /*0170*/  ISETP.NE.U32.AND P2, PT, R5, RZ, PT ;  /* 0x000000ff0500720c */ /* 0x000fce0003f45070 */
[----:B0-----:R-:W0:Y:S02]  /*0180*/  MUFU.RCP R0, R0 ;  /* 0x0000000000007308 */ /* 0x001e240000001000 */
[----:B0-----:R-:W-:-:S06]  /*0190*/  IADD3 R2, PT, PT, R0, 0xffffffe, RZ ;  /* 0x0ffffffe00027810 */ /* 0x001fcc0007ffe0ff */
[----:B------:R0:W1:Y:S02]  /*01a0*/  F2I.FTZ.U32.TRUNC.NTZ R3, R2 ;  /* 0x0000000200037305 */ /* 0x000064000021f000 */
[----:B0-----:R-:W-:Y:S02]  /*01b0*/  IMAD.MOV.U32 R2, RZ, RZ, RZ ;  /* 0x000000ffff027224 */ /* 0x001fe400078e00ff */
[----:B-1----:R-:W-:-:S05]  /*01c0*/  IMAD R4, R5, R3, RZ ;  /* 0x0000000305047224 */ /* 0x002fca00078e02ff */
[----:B------:R-:W-:-:S05]  /*01d0*/  IADD3 R7, PT, PT, -R4, RZ, RZ ;  /* 0x000000ff04077210 */ /* 0x000fca0007ffe1ff */
[----:B------:R-:W-:Y:S02]  /*01e0*/  IMAD.HI.U32 R3, R3, R7, R2 ;  /* 0x0000000703037227 */ /* 0x000fe400078e0002 */
[----:B------:R-:W0:Y:S02]  /*01f0*/  S2R R7, SR_TID.X ;  /* 0x0000000000077919 */ /* 0x000e240000002100 */
[----:B------:R-:W-:Y:S02]  /*0200*/  IMAD R2, R6, R6, RZ ;  /* 0x0000000606027224 */ /* 0x000fe400078e02ff */
[----:B--2---:R-:W-:-:S05]  /*0210*/  IMAD.HI.U32 R3, R3, UR4, RZ ;  /* 0x0000000403037c27 */ /* 0x004fca000f8e00ff */
[----:B------:R-:W-:-:S05]  /*0220*/  IADD3 R4, PT, PT, -R3, RZ, RZ ;  /* 0x000000ff03047210 */ /* 0x000fca0007ffe1ff */
[----:B------:R-:W-:-:S05]  /*0230*/  IMAD R4, R5, R4, UR4 ;  /* 0x0000000405047e24 */ /* 0x000fca000f8e0204 */
[----:B------:R-:W-:-:S13]  /*0240*/  ISETP.GE.U32.AND P0, PT, R4, R5, PT ;  /* 0x000000050400720c */ /* 0x000fda0003f06070 */
[----:B------:R-:W-:Y:S01]  /*0250*/  @P0 IADD3 R4, PT, PT, -R5, R4, RZ ;  /* 0x0000000405040210 */ /* 0x000fe20007ffe1ff */
[----:B------:R-:W-:-:S03]  /*0260*/  @P0 VIADD R3, R3, 0x1 ;  /* 0x0000000103030836 */ /* 0x000fc60000000000 */
[----:B------:R-:W-:-:S13]  /*0270*/  ISETP.GE.U32.AND P1, PT, R4, R5, PT ;  /* 0x000000050400720c */ /* 0x000fda0003f26070 */
[----:B------:R-:W-:Y:S02]  /*0280*/  @P1 IADD3 R3, PT, PT, R3, 0x1, RZ ;  /* 0x0000000103031810 */ /* 0x000fe40007ffe0ff */
[----:B------:R-:W-:-:S04]  /*0290*/  @!P2 LOP3.LUT R3, RZ, R5, RZ, 0x33, !PT ;  /* 0x00000005ff03a212 */ /* 0x000fc800078e33ff */
[----:B------:R-:W-:-:S05]  /*02a0*/  IADD3 R0, PT, PT, -R3, RZ, RZ ;  /* 0x000000ff03007210 */ /* 0x000fca0007ffe1ff */
[----:B------:R-:W-:-:S04]  /*02b0*/  IMAD R0, R5, R0, UR4 ;  /* 0x0000000405007e24 */ /* 0x000fc8000f8e0200 */
[----:B------:R-:W-:-:S04]  /*02c0*/  IMAD R0, R3, R6, R0 ;  /* 0x0000000603007224 */ /* 0x000fc800078e0200 */
[----:B0-----:R-:W-:-:S05]  /*02d0*/  IMAD R7, R0, UR5, R7 ;  /* 0x0000000500077c24 */ /* 0x001fca000f8e0207 */
[----:B------:R-:W-:-:S13]  /*02e0*/  ISETP.GE.AND P0, PT, R7, R2, PT ;  /* 0x000000020700720c */ /* 0x000fda0003f06270 */
[----:B------:R-:W-:Y:S05]  /*02f0*/  @P0 EXIT ;  /* 0x000000000000094d */ /* 0x000fea0003800000 */
[----:B------:R-:W-:-:S05]  /*0300*/  IMAD R0, R6, UR5, R7 ;  /* 0x0000000506007c24 */ /* 0x000fca000f8e0207 */
[----:B------:R-:W-:-:S13]  /*0310*/  ISETP.GE.U32.AND P0, PT, R7, R0, PT ;  /* 0x000000000700720c */ /* 0x000fda0003f06070 */
[----:B------:R-:W-:Y:S05]  /*0320*/  @P0 EXIT ;  /* 0x000000000000094d */ /* 0x000fea0003800000 */
[----:B------:R-:W0:Y:S01]  /*0330*/  LDC.64 R2, c[0x0][0x380] ;  /* 0x0000e000ff027b82 */ /* 0x000e220000000a00 */
[----:B------:R-:W1:Y:S07]  /*0340*/  LDCU.64 UR4, c[0x0][0x358] ;  /* 0x00006b00ff0477ac */ /* 0x000e6e0008000a00 */
[----:B------:R-:W2:Y:S01]  /*0350*/  LDC.64 R4, c[0x0][0x388] ;  /* 0x0000e200ff047b82 */ /* 0x000ea20000000a00 */
[----:B0-----:R-:W-:-:S06]  /*0360*/  IMAD.WIDE R2, R7, 0x4, R2 ;  /* 0x0000000407027825 */ /* 0x001fcc00078e0202 */
[----:B-1----:R-:W3:Y:S01]  /*0370*/  LDG.E R2, desc[UR4][R2.64] ;  /* 0x0000000402027981 */ /* 0x002ee2000c1e1900 */
[----:B--2---:R-:W-:-:S06]  /*0380*/  IMAD.WIDE R4, R7, 0x4, R4 ;  /* 0x0000000407047825 */ /* 0x004fcc00078e0204 */
[----:B------:R-:W3:Y:S02]  /*0390*/  LDG.E R5, desc[UR4][R4.64] ;  /* 0x0000000404057981 */ /* 0x000ee4000c1e1900 */
[----:B---3--:R-:W-:-:S13]  /*03a0*/  ISETP.NE.AND P0, PT, R2, R5, PT ;  /* 0x000000050200720c */ /* 0x008fda0003f05270 */
[----:B------:R-:W-:Y:S05]  /*03b0*/  @!P0 EXIT ;  /* 0x000000000000894d */ /* 0x000fea0003800000 */
[----:B------:R-:W0:Y:S02]  /*03c0*/  LDC.64 R2, c[0x0][0x398] ;  /* 0x0000e600ff027b82 */ /* 0x000e240000000a00 */
[----:B0-----:R-:W-:Y:S01]  /*03d0*/  STG.E desc[UR4][R2.64], RZ ;  /* 0x000000ff02007986 */ /* 0x001fe2000c101904 */
[----:B------:R-:W-:Y:S05]  /*03e0*/  EXIT ;  /* 0x000000000000794d */ /* 0x000fea0003800000 */
.L_x_0:
[----:B------:R-:W-:-:S00]  /*03f0*/  BRA `(.L_x_0) ;  /* 0xfffffffc00fc7947 */ /* 0x000fc0000383ffff */
[----:B------:R-:W-:-:S00]  /*0400*/  NOP ;  /* 0x0000000000007918 */ /* 0x000fc00000000000 */
[----:B------:R-:W-:-:S00]  /*0410*/  NOP ;  /* 0x0000000000007918 */ /* 0x000fc00000000000 */
[----:B------:R-:W-:-:S00]  /*0420*/  NOP ;  /* 0x0000000000007918 */ /* 0x000fc00000000000 */
[----:B------:R-:W-:-:S00]  /*0430*/  NOP ;  /* 0x0000000000007918 */ /* 0x000fc00000000000 */
[----:B------:R-:W-:-:S00]  /*0440*/  NOP ;  /* 0x0000000000007918 */ /* 0x000fc00000000000 */
[----:B------:R-:W-:-:S00]  /*0450*/  NOP ;  /* 0x0000000000007918 */ /* 0x000fc00000000000 */
[----:B------:R-:W-:-:S00]  /*0460*/  NOP ;  /* 0x0000000000007918 */ /* 0x000fc00000000000 */
[----:B------:R-:W-:-:S00]  /*0470*/  NOP ;  /* 0x0000000000007918 */ /* 0x000fc00000000000 */
.L_x_12:


//--------------------- .text._Z4spinPiPdS_i      --------------------------
	.section	.text._Z4spinPiPdS_i,"ax",@progbits
	.align	128
        .global         _Z4spinPiPdS_i
        .type           _Z4spinPiPdS_i,@function
        .size           _Z4spinPiPdS_i,(.L_x_11 - _Z4spinPiPdS_i)
        .other          _Z4spinPiPdS_i,@"STO_CUDA_ENTRY STV_DEFAULT"
_Z4spinPiPdS_i:
.text._Z4spinPiPdS_i:
[----:B------:R-:W-:Y:S01]  /*0000*/  LDC R1, c[0x0][0x37c] ;  /* 0x0000df00ff017b82 */ /* 0x000fe20000000800 */
[----:B------:R-:W0:Y:S07]  /*0010*/  LDCU UR6, c[0x0][0x360] ;  /* 0x00006c00ff0677ac */ /* 0x000e2e0008000800 */
[----:B------:R-:W1:Y:S08]  /*0020*/  LDC R6, c[0x0][0x398] ;  /* 0x0000e600ff067b82 */ /* 0x000e700000000800 */
[----:B------:R-:W2:Y:S01]  /*0030*/  S2UR UR4, SR_CTAID.X ;  /* 0x00000000000479c3 */ /* 0x000ea20000002500 */
[----:B0-----:R-:W0:Y:S01]  /*0040*/  I2F.U32.RP R0, UR6 ;  /* 0x0000000600007d06 */ /* 0x001e220008209000 */
[----:B------:R-:W-:-:S07]  /*0050*/  ISETP.NE.U32.AND P2, PT, RZ, UR6, PT ;  /* 0x00000006ff007c0c */ /* 0x000fce000bf45070 */
[----:B0-----:R-:W0:Y:S02]  /*0060*/  MUFU.RCP R0, R0 ;  /* 0x0000000000007308 */ /* 0x001e240000001000 */
[----:B0-----:R-:W-:-:S06]  /*0070*/  VIADD R2, R0, 0xffffffe ;  /* 0x0ffffffe00027836 */ /* 0x001fcc0000000000 */
[----:B------:R0:W3:Y:S02]  /*0080*/  F2I.FTZ.U32.TRUNC.NTZ R3, R2 ;  /* 0x0000000200037305 */ /* 0x0000e4000021f000 */
[----:B0-----:R-:W-:Y:S02]  /*0090*/  IMAD.MOV.U32 R2, RZ, RZ, RZ ;  /* 0x000000ffff027224 */ /* 0x001fe400078e00ff */
[----:B---3--:R-:W-:-:S04]  /*00a0*/  IMAD.MOV R5, RZ, RZ, -R3 ;  /* 0x000000ffff057224 */ /* 0x008fc800078e0a03 */
[----:B------:R-:W-:-:S04]  /*00b0*/  IMAD R5, R5, UR6, RZ ;  /* 0x0000000605057c24 */ /* 0x000fc8000f8e02ff */
[----:B------:R-:W-:-:S06]  /*00c0*/  IMAD.HI.U32 R3, R3, R5, R2 ;  /* 0x0000000503037227 */ /* 0x000fcc00078e0002 */
[----:B-1----:R-:W-:-:S05]  /*00d0*/  IMAD.HI.U32 R5, R3, R6, RZ ;  /* 0x0000000603057227 */ /* 0x002fca00078e00ff */
[----:B------:R-:W-:-:S05]  /*00e0*/  IADD3 R3, PT, PT, -R5, RZ, RZ ;  /* 0x000000ff05037210 */ /* 0x000fca0007ffe1ff */
[----:B------:R-:W-:-:S05]  /*00f0*/  IMAD R0, R3, UR6, R6 ;  /* 0x0000000603007c24 */ /* 0x000fca000f8e0206 */
[----:B------:R-:W-:-:S13]  /*0100*/  ISETP.GE.U32.AND P0, PT, R0, UR6, PT ;  /* 0x0000000600007c0c */ /* 0x000fda000bf06070 */
[----:B------:R-:W-:Y:S02]  /*0110*/  @P0 VIADD R0, R0, -UR6 ;  /* 0x8000000600000c36 */ /* 0x000fe40008000000 */
[----:B------:R-:W-:-:S03]  /*0120*/  @P0 VIADD R5, R5, 0x1 ;  /* 0x0000000105050836 */ /* 0x000fc60000000000 */
        /* <DEDUP_REMOVED lines=9> */
[----:B-1----:R-:W-:-:S04]  /*01c0*/  IMAD R4, R5, R3, RZ ;  /* 0x0000000305047224 */ /* 0x002fc800078e02ff */
[----:B------:R-:W-:-:S04]  /*01d0*/  IMAD.MOV R7, RZ, RZ, -R4 ;  /* 0x000000ffff077224 */ /* 0x000fc800078e0a04 */
[----:B------:R-:W-:-:S04]  /*01e0*/  IMAD.HI.U32 R3, R3, R7, R2 ;  /* 0x0000000703037227 */ /* 0x000fc800078e0002 */
[----:B------:R-:W-:Y:S02]  /*01f0*/  IMAD R2, R6, R6, RZ ;  /* 0x0000000606027224 */ /* 0x000fe400078e02ff */
[----:B--2---:R-:W-:-:S04]  /*0200*/  IMAD.HI.U32 R3, R3, UR4, RZ ;  /* 0x0000000403037c27 */ /* 0x004fc8000f8e00ff */
[----:B------:R-:W-:-:S04]  /*0210*/  IMAD.MOV R4, RZ, RZ, -R3 ;  /* 0x000000ffff047224 */ /* 0x000fc800078e0a03 */
[----:B------:R-:W-:-:S05]  /*0220*/  IMAD R4, R5, R4, UR4 ;  /* 0x0000000405047e24 */ /* 0x000fca000f8e0204 */
[----:B------:R-:W-:-:S13]  /*0230*/  ISETP.GE.U32.AND P0, PT, R4, R5, PT ;  /* 0x000000050400720c */ /* 0x000fda0003f06070 */
[----:B------:R-:W-:Y:S01]  /*0240*/  @P0 IADD3 R4, PT, PT, -R5, R4, RZ ;  /* 0x0000000405040210 */ /* 0x000fe20007ffe1ff */
[----:B------:R-:W-:-:S03]  /*0250*/  @P0 VIADD R3, R3, 0x1 ;  /* 0x0000000103030836 */ /* 0x000fc60000000000 */
[----:B------:R-:W-:-:S13]  /*0260*/  ISETP.GE.U32.AND P1, PT, R4, R5, PT ;  /* 0x000000050400720c */ /* 0x000fda0003f26070 */
[----:B------:R-:W-:Y:S01]  /*0270*/  @P1 VIADD R3, R3, 0x1 ;  /* 0x0000000103031836 */ /* 0x000fe20000000000 */
[----:B------:R-:W-:-:S05]  /*0280*/  @!P2 LOP3.LUT R3, RZ, R5, RZ, 0x33, !PT ;  /* 0x00000005ff03a212 */ /* 0x000fca00078e33ff */
[----:B------:R-:W-:-:S04]  /*0290*/  IMAD.MOV R0, RZ, RZ, -R3 ;  /* 0x000000ffff007224 */ /* 0x000fc800078e0a03 */
[----:B------:R-:W-:-:S04]  /*02a0*/  IMAD R0, R5, R0, UR4 ;  /* 0x0000000405007e24 */ /* 0x000fc8000f8e0200 */
[----:B------:R-:W-:-:S04]  /*02b0*/  IMAD R0, R3, R6, R0 ;  /* 0x0000000603007224 */ /* 0x000fc800078e0200 */
[----:B------:R-:W-:-:S05]  /*02c0*/  IMAD R17, R0, UR6, RZ ;  /* 0x0000000600117c24 */ /* 0x000fca000f8e02ff */
[----:B------:R-:W-:-:S13]  /*02d0*/  ISETP.GE.AND P0, PT, R17, R2, PT ;  /* 0x000000021100720c */ /* 0x000fda0003f06270 */
[----:B------:R-:W-:Y:S05]  /*02e0*/  @P0 EXIT ;  /* 0x000000000000094d */ /* 0x000fea0003800000 */
[----:B------:R-:W0:Y:S01]  /*02f0*/  S2R R16, SR_TID.X ;  /* 0x0000000000107919 */ /* 0x000e220000002100 */
[----:B------:R-:W-:Y:S01]  /*0300*/  MOV R5, 0x330 ;  /* 0x0000033000057802 */ /* 0x000fe20000000f00 */
[----:B------:R-:W-:-:S12]  /*0310*/  ULOP3.LUT UR4, UR6, 0xffff, URZ, 0xc0, !UPT ;  /* 0x0000ffff06047892 */ /* 0x000fd8000f8ec0ff */
[----:B0-----:R-:W-:Y:S05]  /*0320*/  CALL.REL.NOINC `($__internal_0_$__cuda_sm20_div_u16) ;  /* 0x0000001c00a87944 */ /* 0x001fea0003c00000 */
[----:B------:R-:W-:Y:S01]  /*0330*/  IADD3 R4, PT, PT, R7, 0x1, RZ ;  /* 0x0000000107047810 */ /* 0x000fe20007ffe0ff */
[----:B------:R-:W0:Y:S01]  /*0340*/  LDCU.64 UR8, c[0x0][0x358] ;  /* 0x00006b00ff0877ac */ /* 0x000e220008000a00 */
[----:B------:R-:W-:Y:S02]  /*0350*/  BSSY.RECONVERGENT B0, `(.L_x_1) ;  /* 0x0000129000007945 */ /* 0x000fe40003800200 */
[----:B------:R-:W-:-:S05]  /*0360*/  LOP3.LUT R19, R4, 0xffff, RZ, 0xc0, !PT ;  /* 0x0000ffff04137812 */ /* 0x000fca00078ec0ff */
[----:B------:R-:W-:-:S05]  /*0370*/  IMAD R6, R19, R16, RZ ;  /* 0x0000001013067224 */ /* 0x000fca00078e02ff */
[----:B------:R-:W-:-:S13]  /*0380*/  ISETP.GT.U32.AND P0, PT, R6, 0x120f, PT ;  /* 0x0000120f0600780c */ /* 0x000fda0003f04070 */
[----:B0-----:R-:W-:Y:S05]  /*0390*/  @P0 BRA `(.L_x_2) ;  /* 0x0000001000900947 */ /* 0x001fea0003800000 */
[----:B------:R-:W0:Y:S01]  /*03a0*/  LDC R0, c[0x0][0x398] ;  /* 0x0000e600ff007b82 */ /* 0x000e220000000800 */
[----:B------:R-:W-:Y:S01]  /*03b0*/  BSSY.RECONVERGENT B1, `(.L_x_3) ;  /* 0x000006b000017945 */ /* 0x000fe20003800200 */
[----:B0-----:R-:W-:-:S04]  /*03c0*/  IABS R15, R0 ;  /* 0x00000000000f7213 */ /* 0x001fc80000000000 */
[----:B------:R-:W0:Y:S08]  /*03d0*/  I2F.RP R5, R15 ;  /* 0x0000000f00057306 */ /* 0x000e300000209400 */
[----:B0-----:R-:W0:Y:S02]  /*03e0*/  MUFU.RCP R5, R5 ;  /* 0x0000000500057308 */ /* 0x001e240000001000 */
[----:B0-----:R-:W-:-:S06]  /*03f0*/  VIADD R2, R5, 0xffffffe ;  /* 0x0ffffffe05027836 */ /* 0x001fcc0000000000 */
[----:B------:R0:W1:Y:S02]  /*0400*/  F2I.FTZ.U32.TRUNC.NTZ R3, R2 ;  /* 0x0000000200037305 */ /* 0x000064000021f000 */
[----:B0-----:R-:W-:Y:S02]  /*0410*/  IMAD.MOV.U32 R2, RZ, RZ, RZ ;  /* 0x000000ffff027224 */ /* 0x001fe400078e00ff */
[----:B-1----:R-:W-:-:S04]  /*0420*/  IMAD.MOV R8, RZ, RZ, -R3 ;  /* 0x000000ffff087224 */ /* 0x002fc800078e0a03 */
[----:B------:R-:W-:Y:S01]  /*0430*/  IMAD R9, R8, R15, RZ ;  /* 0x0000000f08097224 */ /* 0x000fe200078e02ff */
[----:B------:R-:W-:-:S03]  /*0440*/  IABS R8, R17 ;  /* 0x0000001100087213 */ /* 0x000fc60000000000 */
[----:B------:R-:W-:Y:S01]  /*0450*/  IMAD.HI.U32 R14, R3, R9, R2 ;  /* 0x00000009030e7227 */ /* 0x000fe200078e0002 */
[----:B------:R-:W-:-:S04]  /*0460*/  LOP3.LUT R2, R17, R0, RZ, 0x3c, !PT ;  /* 0x0000000011027212 */ /* 0x000fc800078e3cff */
[----:B------:R-:W-:Y:S01]  /*0470*/  ISETP.GE.AND P2, PT, R2, RZ, PT ;  /* 0x000000ff0200720c */ /* 0x000fe20003f46270 */
[----:B------:R-:W-:Y:S01]  /*0480*/  IMAD.HI.U32 R3, R14, R8, RZ ;  /* 0x000000080e037227 */ /* 0x000fe200078e00ff */
[----:B------:R-:W-:-:S04]  /*0490*/  LOP3.LUT R2, R7, 0xffff, RZ, 0xc0, !PT ;  /* 0x0000ffff07027812 */ /* 0x000fc800078ec0ff */
[----:B------:R-:W-:-:S05]  /*04a0*/  IADD3 R5, PT, PT, -R3, RZ, RZ ;  /* 0x000000ff03057210 */ /* 0x000fca0007ffe1ff */
[----:B------:R-:W-:Y:S01]  /*04b0*/  IMAD R8, R15, R5, R8 ;  /* 0x000000050f087224 */ /* 0x000fe200078e0208 */
[----:B------:R-:W-:-:S04]  /*04c0*/  IADD3 R5, PT, PT, -R6, RZ, RZ ;  /* 0x000000ff06057210 */ /* 0x000fc80007ffe1ff */
[----:B------:R-:W-:-:S13]  /*04d0*/  ISETP.GT.U32.AND P1, PT, R15, R8, PT ;  /* 0x000000080f00720c */ /* 0x000fda0003f24070 */
[----:B------:R-:W-:Y:S02]  /*04e0*/  @!P1 IMAD.IADD R8, R8, 0x1, -R15 ;  /* 0x0000000108089824 */ /* 0x000fe400078e0a0f */
[----:B------:R-:W-:Y:S01]  /*04f0*/  @!P1 VIADD R3, R3, 0x1 ;  /* 0x0000000103039836 */ /* 0x000fe20000000000 */
[----:B------:R-:W-:Y:S02]  /*0500*/  ISETP.NE.AND P1, PT, R0, RZ, PT ;  /* 0x000000ff0000720c */ /* 0x000fe40003f25270 */
[----:B------:R-:W-:Y:S02]  /*0510*/  ISETP.GE.U32.AND P0, PT, R8, R15, PT ;  /* 0x0000000f0800720c */ /* 0x000fe40003f06070 */
[----:B------:R-:W-:-:S04]  /*0520*/  VIADDMNMX.U32 R8, R5, 0x120f, R2, PT ;  /* 0x0000120f05087846 */ /* 0x000fc80003800002 */
[----:B------:R-:W-:-:S07]  /*0530*/  LOP3.LUT R2, R8, 0x3, RZ, 0xc0, !PT ;  /* 0x0000000308027812 */ /* 0x000fce00078ec0ff */
[----:B------:R-:W-:Y:S01]  /*0540*/  @P0 VIADD R3, R3, 0x1 ;  /* 0x0000000103030836 */ /* 0x000fe20000000000 */
[----:B------:R-:W-:-:S03]  /*0550*/  ISETP.GE.U32.AND P0, PT, R8, 0x3, PT ;  /* 0x000000030800780c */ /* 0x000fc60003f06070 */
[----:B------:R-:W-:Y:S01]  /*0560*/  @!P2 IMAD.MOV R3, RZ, RZ, -R3 ;  /* 0x000000ffff03a224 */ /* 0x000fe200078e0a03 */
[----:B------:R-:W-:Y:S02]  /*0570*/  @!P1 LOP3.LUT R3, RZ, R0, RZ, 0x33, !PT ;  /* 0x00000000ff039212 */ /* 0x000fe400078e33ff */
[----:B------:R-:W-:-:S03]  /*0580*/  ISETP.NE.AND P1, PT, R2, 0x3, PT ;  /* 0x000000030200780c */ /* 0x000fc60003f25270 */
[----:B------:R-:W-:-:S04]  /*0590*/  IMAD.MOV R5, RZ, RZ, -R3 ;  /* 0x000000ffff057224 */ /* 0x000fc800078e0a03 */
[C---:B------:R-:W-:Y:S02]  /*05a0*/  IMAD R5, R0.reuse, R5, R17 ;  /* 0x0000000500057224 */ /* 0x040fe400078e0211 */
[----:B------:R-:W-:-:S04]  /*05b0*/  VIADD R0, R0, 0xfffffffe ;  /* 0xfffffffe00007836 */ /* 0x000fc80000000000 */
[----:B------:R-:W-:Y:S01]  /*05c0*/  IMAD.IADD R12, R0, 0x1, R5 ;  /* 0x00000001000c7824 */ /* 0x000fe200078e0205 */
[----:B------:R-:W-:Y:S01]  /*05d0*/  IADD3 R13, PT, PT, R3, R0, RZ ;  /* 0x00000000030d7210 */ /* 0x000fe20007ffe0ff */
[----:B------:R-:W-:Y:S01]  /*05e0*/  IMAD.MOV.U32 R0, RZ, RZ, R6 ;  /* 0x000000ffff007224 */ /* 0x000fe200078e0006 */
[----:B------:R-:W-:Y:S06]  /*05f0*/  @!P1 BRA `(.L_x_4) ;  /* 0x0000000400189947 */ /* 0x000fec0003800000 */
[----:B------:R-:W0:Y:S01]  /*0600*/  S2UR UR5, SR_CgaCtaId ;  /* 0x00000000000579c3 */ /* 0x000e220000008800 */
[----:B------:R-:W-:Y:S01]  /*0610*/  VIADD R0, R8, 0x1 ;  /* 0x0000000108007836 */ /* 0x000fe20000000000 */
[----:B------:R-:W-:Y:S01]  /*0620*/  UMOV UR4, 0x400 ;  /* 0x0000040000047882 */ /* 0x000fe20000000000 */
[----:B------:R-:W-:Y:S02]  /*0630*/  PRMT R5, R4, 0x9910, RZ ;  /* 0x0000991004057816 */ /* 0x000fe400000000ff */
[----:B------:R-:W-:Y:S02]  /*0640*/  PRMT R10, R16, 0x9910, RZ ;  /* 0x00009910100a7816 */ /* 0x000fe400000000ff */
[----:B------:R-:W-:Y:S01]  /*0650*/  LOP3.LUT R9, R0, 0x3, RZ, 0xc0, !PT ;  /* 0x0000000300097812 */ /* 0x000fe200078ec0ff */
[----:B------:R-:W1:Y:S02]  /*0660*/  LDC R7, c[0x0][0x398] ;  /* 0x0000e600ff077b82 */ /* 0x000e640000000800 */
[----:B------:R-:W-:Y:S01]  /*0670*/  IMAD R10, R10, R5, RZ ;  /* 0x000000050a0a7224 */ /* 0x000fe200078e02ff */
[----:B------:R-:W-:Y:S01]  /*0680*/  IADD3 R0, PT, PT, R6, R9, RZ ;  /* 0x0000000906007210 */ /* 0x000fe20007ffe0ff */
[----:B------:R-:W-:-:S04]  /*0690*/  IMAD.MOV R9, RZ, RZ, -R9 ;  /* 0x000000ffff097224 */ /* 0x000fc800078e0a09 */
[----:B------:R-:W2:Y:S01]  /*06a0*/  LDC.64 R2, c[0x0][0x380] ;  /* 0x0000e000ff027b82 */ /* 0x000ea20000000a00 */
[----:B0-----:R-:W-:-:S06]  /*06b0*/  ULEA UR4, UR5, UR4, 0x18 ;  /* 0x0000000405047291 */ /* 0x001fcc000f8ec0ff */
[----:B------:R-:W-:-:S07]  /*06c0*/  LEA R8, R6, UR4, 0x2 ;  /* 0x0000000406087c11 */ /* 0x000fce000f8e10ff */
.L_x_5:
[----:B-1----:R-:W-:Y:S02]  /*06d0*/  IABS R11, R7 ;  /* 0x00000007000b7213 */ /* 0x002fe40000000000 */
[----:B------:R-:W-:Y:S02]  /*06e0*/  LOP3.LUT R4, R10, 0xffff, RZ, 0xc0, !PT ;  /* 0x0000ffff0a047812 */ /* 0x000fe400078ec0ff */
[----:B------:R-:W0:Y:S03]  /*06f0*/  I2F.RP R20, R11 ;  /* 0x0000000b00147306 */ /* 0x000e260000209400 */
[----:B------:R-:W-:-:S05]  /*0700*/  IMAD R4, R4, 0xf0f1, RZ ;  /* 0x0000f0f104047824 */ /* 0x000fca00078e02ff */
[----:B------:R-:W-:-:S04]  /*0710*/  SHF.R.U32.HI R4, RZ, 0x16, R4 ;  /* 0x00000016ff047819 */ /* 0x000fc80000011604 */
[----:B------:R-:W-:Y:S01]  /*0720*/  PRMT R21, R4, 0x9910, RZ ;  /* 0x0000991004157816 */ /* 0x000fe200000000ff */
[----:B------:R-:W-:Y:S01]  /*0730*/  IMAD.IADD R18, R13, 0x1, R4 ;  /* 0x000000010d127824 */ /* 0x000fe200078e0204 */
[----:B0-----:R-:W0:Y:S02]  /*0740*/  MUFU.RCP R20, R20 ;  /* 0x0000001400147308 */ /* 0x001e240000001000 */
[----:B------:R-:W-:-:S05]  /*0750*/  MOV R4, R21 ;  /* 0x0000001500047202 */ /* 0x000fca0000000f00 */
[----:B------:R-:W-:-:S04]  /*0760*/  IMAD R4, R4, 0x44, RZ ;  /* 0x0000004404047824 */ /* 0x000fc800078e02ff */
[----:B------:R-:W-:-:S05]  /*0770*/  IMAD.MOV R4, RZ, RZ, -R4 ;  /* 0x000000ffff047224 */ /* 0x000fca00078e0a04 */
[----:B------:R-:W-:Y:S01]  /*0780*/  PRMT R21, R4, 0x7710, RZ ;  /* 0x0000771004157816 */ /* 0x000fe200000000ff */
[----:B0-----:R-:W-:Y:S01]  /*0790*/  VIADD R5, R20, 0xffffffe ;  /* 0x0ffffffe14057836 */ /* 0x001fe20000000000 */
[----:B------:R-:W-:-:S03]  /*07a0*/  IABS R20, R18 ;  /* 0x0000001200147213 */ /* 0x000fc60000000000 */
[----:B------:R-:W-:Y:S02]  /*07b0*/  IMAD.IADD R4, R21, 0x1, R10 ;  /* 0x0000000115047824 */ /* 0x000fe400078e020a */
[----:B------:R-:W0:Y:S01]  /*07c0*/  F2I.FTZ.U32.TRUNC.NTZ R5, R5 ;  /* 0x0000000500057305 */ /* 0x000e22000021f000 */
[----:B------:R-:W-:Y:S02]  /*07d0*/  IMAD.HI.U32 R14, R14, R20, RZ ;  /* 0x000000140e0e7227 */ /* 0x000fe400078e00ff */
[----:B------:R-:W-:-:S03]  /*07e0*/  LOP3.LUT R21, R4, 0xffff, RZ, 0xc0, !PT ;  /* 0x0000ffff04157812 */ /* 0x000fc600078ec0ff */
[----:B------:R-:W-:Y:S02]  /*07f0*/  IADD3 R14, PT, PT, -R14, RZ, RZ ;  /* 0x000000ff0e0e7210 */ /* 0x000fe40007ffe1ff */
[----:B------:R-:W-:-:S03]  /*0800*/  IMAD.IADD R21, R12, 0x1, R21 ;  /* 0x000000010c157824 */ /* 0x000fc600078e0215 */
[----:B------:R-:W-:Y:S02]  /*0810*/  IMAD R20, R11, R14, R20 ;  /* 0x0000000e0b147224 */ /* 0x000fe400078e0214 */
[----:B------:R-:W-:Y:S01]  /*0820*/  ISETP.GE.AND P4, PT, R21, RZ, PT ;  /* 0x000000ff1500720c */ /* 0x000fe20003f86270 */
[----:B0-----:R-:W-:Y:S02]  /*0830*/  IMAD.MOV R22, RZ, RZ, -R5 ;  /* 0x000000ffff167224 */ /* 0x001fe400078e0a05 */
[----:B------:R-:W-:Y:S02]  /*0840*/  ISETP.GT.U32.AND P1, PT, R15, R20, PT ;  /* 0x000000140f00720c */ /* 0x000fe40003f24070 */
[----:B------:R-:W-:Y:S01]  /*0850*/  IMAD.MOV.U32 R4, RZ, RZ, R22 ;  /* 0x000000ffff047224 */ /* 0x000fe200078e0016 */
[----:B------:R-:W-:-:S03]  /*0860*/  IABS R22, R21 ;  /* 0x0000001500167213 */ /* 0x000fc60000000000 */
[----:B------:R-:W-:Y:S02]  /*0870*/  IMAD R23, R4, R11, RZ ;  /* 0x0000000b04177224 */ /* 0x000fe400078e02ff */
[----:B------:R-:W-:-:S05]  /*0880*/  HFMA2 R4, -RZ, RZ, 0, 0 ;  /* 0x00000000ff047431 */ /* 0x000fca00000001ff */
[----:B------:R-:W-:Y:S02]  /*0890*/  @!P1 IMAD.IADD R20, R20, 0x1, -R11 ;  /* 0x0000000114149824 */ /* 0x000fe400078e0a0b */
[----:B------:R-:W-:-:S03]  /*08a0*/  IMAD.HI.U32 R14, R5, R23, R4 ;  /* 0x00000017050e7227 */ /* 0x000fc600078e0004 */
[----:B------:R-:W-:Y:S01]  /*08b0*/  ISETP.GT.U32.AND P1, PT, R15, R20, PT ;  /* 0x000000140f00720c */ /* 0x000fe20003f24070 */
[----:B------:R-:W-:Y:S02]  /*08c0*/  IMAD.MOV.U32 R5, RZ, RZ, R22 ;  /* 0x000000ffff057224 */ /* 0x000fe400078e0016 */
[----:B------:R-:W-:Y:S02]  /*08d0*/  IMAD.MOV.U32 R15, RZ, RZ, R11 ;  /* 0x000000ffff0f7224 */ /* 0x000fe400078e000b */
[----:B------:R-:W-:-:S05]  /*08e0*/  IMAD.HI.U32 R4, R14, R5, RZ ;  /* 0x000000050e047227 */ /* 0x000fca00078e00ff */
[----:B------:R-:W-:-:S03]  /*08f0*/  IADD3 R4, PT, PT, -R4, RZ, RZ ;  /* 0x000000ff04047210 */ /* 0x000fc60007ffe1ff */
[----:B------:R-:W-:Y:S02]  /*0900*/  @!P1 IADD3 R20, PT, PT, R20, -R11, RZ ;  /* 0x8000000b14149210 */ /* 0x000fe40007ffe0ff */
[----:B------:R-:W-:Y:S01]  /*0910*/  ISETP.NE.AND P1, PT, R7, RZ, PT ;  /* 0x000000ff0700720c */ /* 0x000fe20003f25270 */
[----:B------:R-:W-:-:S05]  /*0920*/  IMAD R4, R11, R4, R5 ;  /* 0x000000040b047224 */ /* 0x000fca00078e0205 */
[----:B------:R-:W-:-:S13]  /*0930*/  ISETP.GT.U32.AND P2, PT, R15, R4, PT ;  /* 0x000000040f00720c */ /* 0x000fda0003f44070 */
[----:B------:R-:W-:Y:S01]  /*0940*/  @!P2 IMAD.IADD R4, R4, 0x1, -R11 ;  /* 0x000000010404a824 */ /* 0x000fe200078e0a0b */
[----:B------:R-:W-:-:S04]  /*0950*/  ISETP.GE.AND P2, PT, R18, RZ, PT ;  /* 0x000000ff1200720c */ /* 0x000fc80003f46270 */
[----:B------:R-:W-:-:S09]  /*0960*/  ISETP.GT.U32.AND P3, PT, R15, R4, PT ;  /* 0x000000040f00720c */ /* 0x000fd20003f64070 */
[----:B------:R-:W-:-:S04]  /*0970*/  @!P2 IMAD.MOV R20, RZ, RZ, -R20 ;  /* 0x000000ffff14a224 */ /* 0x000fc800078e0a14 */
[----:B------:R-:W-:Y:S01]  /*0980*/  @!P3 IMAD.IADD R4, R4, 0x1, -R11 ;  /* 0x000000010404b824 */ /* 0x000fe200078e0a0b */
[----:B------:R-:W-:-:S04]  /*0990*/  LOP3.LUT R11, RZ, R7, RZ, 0x33, !PT ;  /* 0x00000007ff0b7212 */ /* 0x000fc800078e33ff */
[----:B------:R-:W-:Y:S02]  /*09a0*/  @!P4 IADD3 R4, PT, PT, -R4, RZ, RZ ;  /* 0x000000ff0404c210 */ /* 0x000fe40007ffe1ff */
[C---:B------:R-:W-:Y:S02]  /*09b0*/  SEL R5, R11.reuse, R20, !P1 ;  /* 0x000000140b057207 */ /* 0x040fe40004800000 */
[----:B------:R-:W-:-:S05]  /*09c0*/  SEL R4, R11, R4, !P1 ;  /* 0x000000040b047207 */ /* 0x000fca0004800000 */
[----:B------:R-:W-:-:S04]  /*09d0*/  IMAD R5, R5, R7, R4 ;  /* 0x0000000705057224 */ /* 0x000fc800078e0204 */
[----:B--2---:R-:W-:-:S06]  /*09e0*/  IMAD.WIDE R4, R5, 0x4, R2 ;  /* 0x0000000405047825 */ /* 0x004fcc00078e0202 */
[----:B------:R-:W2:Y:S01]  /*09f0*/  LDG.E R5, desc[UR8][R4.64] ;  /* 0x0000000804057981 */ /* 0x000ea2000c1e1900 */
[----:B------:R-:W-:Y:S02]  /*0a00*/  VIADD R9, R9, 0x1 ;  /* 0x0000000109097836 */ /* 0x000fe40000000000 */
[----:B------:R-:W-:-:S03]  /*0a10*/  VIADD R10, R10, 0x1 ;  /* 0x000000010a0a7836 */ /* 0x000fc60000000000 */
[----:B------:R-:W-:Y:S01]  /*0a20*/  ISETP.NE.AND P1, PT, R9, RZ, PT ;  /* 0x000000ff0900720c */ /* 0x000fe20003f25270 */
[----:B--2---:R0:W-:Y:S02]  /*0a30*/  STS [R8], R5 ;  /* 0x0000000508007388 */ /* 0x0041e40000000800 */
[----:B0-----:R-:W-:-:S10]  /*0a40*/  IADD3 R8, PT, PT, R8, 0x4, RZ ;  /* 0x0000000408087810 */ /* 0x001fd40007ffe0ff */
[----:B------:R-:W-:Y:S05]  /*0a50*/  @P1 BRA `(.L_x_5) ;  /* 0xfffffffc001c1947 */ /* 0x000fea000383ffff */
.L_x_4:
[----:B------:R-:W-:Y:S05]  /*0a60*/  BSYNC.RECONVERGENT B1 ;  /* 0x0000000000017941 */ /* 0x000fea0003800200 */
.L_x_3:
[----:B------:R-:W-:Y:S05]  /*0a70*/  @!P0 BRA `(.L_x_2) ;  /* 0x0000000800d88947 */ /* 0x000fea0003800000 */
[----:B------:R-:W0:Y:S01]  /*0a80*/  S2R R4, SR_CgaCtaId ;  /* 0x0000000000047919 */ /* 0x000e220000008800 */
[----:B------:R-:W1:Y:S01]  /*0a90*/  LDC R18, c[0x0][0x398] ;  /* 0x0000e600ff127b82 */ /* 0x000e620000000800 */
[----:B------:R-:W-:Y:S01]  /*0aa0*/  MOV R21, 0x400 ;  /* 0x0000040000157802 */ /* 0x000fe20000000f00 */
[----:B------:R-:W-:-:S06]  /*0ab0*/  IMAD.IADD R19, R19, 0x1, R6 ;  /* 0x0000000113137824 */ /* 0x000fcc00078e0206 */
[----:B------:R-:W2:Y:S01]  /*0ac0*/  LDC.64 R2, c[0x0][0x380] ;  /* 0x0000e000ff027b82 */ /* 0x000ea20000000a00 */
[----:B0-----:R-:W-:-:S07]  /*0ad0*/  LEA R21, R4, R21, 0x18 ;  /* 0x0000001504157211 */ /* 0x001fce00078ec0ff */
.L_x_6:
[----:B01----:R-:W-:Y:S01]  /*0ae0*/  IABS R4, R18 ;  /* 0x0000001200047213 */ /* 0x003fe20000000000 */
[C---:B------:R-:W-:Y:S01]  /*0af0*/  VIADD R9, R0.reuse, 0x1 ;  /* 0x0000000100097836 */ /* 0x040fe20000000000 */
[C---:B------:R-:W-:Y:S02]  /*0b00*/  LOP3.LUT R5, R0.reuse, 0xffff, RZ, 0xc0, !PT ;  /* 0x0000ffff00057812 */ /* 0x040fe400078ec0ff */
[----:B------:R-:W0:Y:S01]  /*0b10*/  I2F.RP R8, R4 ;  /* 0x0000000400087306 */ /* 0x000e220000209400 */
[----:B------:R-:W-:Y:S02]  /*0b20*/  IADD3 R10, PT, PT, R0, 0x2, RZ ;  /* 0x00000002000a7810 */ /* 0x000fe40007ffe0ff */
[----:B------:R-:W-:Y:S01]  /*0b30*/  IMAD R5, R5, 0xf0f1, RZ ;  /* 0x0000f0f105057824 */ /* 0x000fe200078e02ff */
[----:B------:R-:W-:Y:S02]  /*0b40*/  LOP3.LUT R20, R9, 0xffff, RZ, 0xc0, !PT ;  /* 0x0000ffff09147812 */ /* 0x000fe400078ec0ff */
[----:B------:R-:W-:-:S02]  /*0b50*/  LOP3.LUT R23, R10, 0xffff, RZ, 0xc0, !PT ;  /* 0x0000ffff0a177812 */ /* 0x000fc400078ec0ff */
[----:B------:R-:W-:-:S04]  /*0b60*/  SHF.R.U32.HI R24, RZ, 0x16, R5 ;  /* 0x00000016ff187819 */ /* 0x000fc80000011605 */
[----:B------:R-:W-:Y:S02]  /*0b70*/  IADD3 R22, PT, PT, R13, R24, RZ ;  /* 0x000000180d167210 */ /* 0x000fe40007ffe0ff */
[----:B------:R-:W-:Y:S01]  /*0b80*/  PRMT R24, R24, 0x9910, RZ ;  /* 0x0000991018187816 */ /* 0x000fe200000000ff */
[----:B0-----:R-:W0:Y:S01]  /*0b90*/  MUFU.RCP R8, R8 ;  /* 0x0000000800087308 */ /* 0x001e220000001000 */
[----:B------:R-:W-:Y:S02]  /*0ba0*/  IABS R5, R22 ;  /* 0x0000001600057213 */ /* 0x000fe40000000000 */
[----:B------:R-:W-:-:S03]  /*0bb0*/  ISETP.GE.AND P3, PT, R22, RZ, PT ;  /* 0x000000ff1600720c */ /* 0x000fc60003f66270 */
[----:B------:R-:W-:-:S04]  /*0bc0*/  IMAD.HI.U32 R11, R14, R5, RZ ;  /* 0x000000050e0b7227 */ /* 0x000fc800078e00ff */
[----:B0-----:R-:W-:Y:S02]  /*0bd0*/  VIADD R6, R8, 0xffffffe ;  /* 0x0ffffffe08067836 */ /* 0x001fe40000000000 */
[----:B------:R-:W-:Y:S02]  /*0be0*/  VIADD R8, R0, 0x3 ;  /* 0x0000000300087836 */ /* 0x000fe40000000000 */
[----:B------:R0:W1:Y:S02]  /*0bf0*/  F2I.FTZ.U32.TRUNC.NTZ R7, R6 ;  /* 0x0000000600077305 */ /* 0x000064000021f000 */
[----:B0-----:R-:W-:Y:S02]  /*0c00*/  IMAD.MOV.U32 R6, RZ, RZ, RZ ;  /* 0x000000ffff067224 */ /* 0x001fe400078e00ff */
[----:B-1----:R-:W-:-:S04]  /*0c10*/  IMAD.MOV R25, RZ, RZ, -R7 ;  /* 0x000000ffff197224 */ /* 0x002fc800078e0a07 */
[----:B------:R-:W-:-:S04]  /*0c20*/  IMAD R25, R25, R4, RZ ;  /* 0x0000000419197224 */ /* 0x000fc800078e02ff */
[----:B------:R-:W-:Y:S01]  /*0c30*/  IMAD.HI.U32 R14, R7, R25, R6 ;  /* 0x00000019070e7227 */ /* 0x000fe200078e0006 */
[----:B------:R-:W-:-:S03]  /*0c40*/  LOP3.LUT R7, R8, 0xffff, RZ, 0xc0, !PT ;  /* 0x0000ffff08077812 */ /* 0x000fc600078ec0ff */
[----:B------:R-:W-:Y:S02]  /*0c50*/  IMAD R6, R20, 0xf0f1, RZ ;  /* 0x0000f0f114067824 */ /* 0x000fe400078e02ff */
[----:B------:R-:W-:Y:S01]  /*0c60*/  IMAD R20, R23, 0xf0f1, RZ ;  /* 0x0000f0f117147824 */ /* 0x000fe200078e02ff */
[----:B------:R-:W-:Y:S01]  /*0c70*/  IADD3 R23, PT, PT, -R11, RZ, RZ ;  /* 0x000000ff0b177210 */ /* 0x000fe20007ffe1ff */
[----:B------:R-:W-:Y:S01]  /*0c80*/  IMAD R7, R7, 0xf0f1, RZ ;  /* 0x0000f0f107077824 */ /* 0x000fe200078e02ff */
[----:B------:R-:W-:Y:S02]  /*0c90*/  SHF.R.U32.HI R6, RZ, 0x16, R6 ;  /* 0x00000016ff067819 */ /* 0x000fe40000011606 */
[----:B------:R-:W-:Y:S01]  /*0ca0*/  SHF.R.U32.HI R20, RZ, 0x16, R20 ;  /* 0x00000016ff147819 */ /* 0x000fe20000011614 */
[----:B------:R-:W-:Y:S01]  /*0cb0*/  IMAD R5, R4, R23, R5 ;  /* 0x0000001704057224 */ /* 0x000fe200078e0205 */
[----:B------:R-:W-:Y:S02]  /*0cc0*/  PRMT R25, R6, 0x9910, RZ ;  /* 0x0000991006197816 */ /* 0x000fe400000000ff */
[----:B------:R-:W-:-:S02]  /*0cd0*/  SHF.R.U32.HI R22, RZ, 0x16, R7 ;  /* 0x00000016ff167819 */ /* 0x000fc40000011607 */
[----:B------:R-:W-:Y:S01]  /*0ce0*/  PRMT R26, R20, 0x9910, RZ ;  /* 0x00009910141a7816 */ /* 0x000fe200000000ff */
[----:B------:R-:W-:Y:S01]  /*0cf0*/  IMAD.MOV.U32 R7, RZ, RZ, R25 ;  /* 0x000000ffff077224 */ /* 0x000fe200078e0019 */
[----:B------:R-:W-:Y:S01]  /*0d00*/  PRMT R25, R22, 0x9910, RZ ;  /* 0x0000991016197816 */ /* 0x000fe200000000ff */
[----:B------:R-:W-:Y:S01]  /*0d10*/  IMAD.IADD R20, R13, 0x1, R20 ;  /* 0x000000010d147824 */ /* 0x000fe200078e0214 */
[----:B------:R-:W-:Y:S01]  /*0d20*/  ISETP.GT.U32.AND P0, PT, R15, R5, PT ;  /* 0x000000050f00720c */ /* 0x000fe20003f04070 */
[----:B------:R-:W-:Y:S01]  /*0d30*/  IMAD R7, R7, 0x44, RZ ;  /* 0x0000004407077824 */ /* 0x000fe200078e02ff */
[----:B------:R-:W-:Y:S01]  /*0d40*/  MOV R23, R25 ;  /* 0x0000001900177202 */ /* 0x000fe20000000f00 */
[----:B------:R-:W-:Y:S01]  /*0d50*/  IMAD.MOV.U32 R11, RZ, RZ, R26 ;  /* 0x000000ffff0b7224 */ /* 0x000fe200078e001a */
[----:B------:R-:W-:Y:S01]  /*0d60*/  IADD3 R22, PT, PT, R13, R22, RZ ;  /* 0x000000160d167210 */ /* 0x000fe20007ffe0ff */
[----:B------:R-:W-:Y:S01]  /*0d70*/  IMAD.MOV R26, RZ, RZ, -R7 ;  /* 0x000000ffff1a7224 */ /* 0x000fe200078e0a07 */
[----:B------:R-:W-:Y:S01]  /*0d80*/  ISETP.GE.AND P2, PT, R20, RZ, PT ;  /* 0x000000ff1400720c */ /* 0x000fe20003f46270 */
[----:B------:R-:W-:Y:S01]  /*0d90*/  IMAD R7, R23, 0x44, RZ ;  /* 0x0000004417077824 */ /* 0x000fe200078e02ff */
[----:B------:R-:W-:Y:S01]  /*0da0*/  ISETP.GE.AND P1, PT, R22, RZ, PT ;  /* 0x000000ff1600720c */ /* 0x000fe20003f26270 */
[----:B------:R-:W-:Y:S01]  /*0db0*/  IMAD R11, R11, 0x44, RZ ;  /* 0x000000440b0b7824 */ /* 0x000fe200078e02ff */
[----:B------:R-:W-:-:S02]  /*0dc0*/  PRMT R26, R26, 0x7710, RZ ;  /* 0x000077101a1a7816 */ /* 0x000fc400000000ff */
[----:B------:R-:W-:Y:S01]  /*0dd0*/  IADD3 R23, PT, PT, RZ, -R7, RZ ;  /* 0x80000007ff177210 */ /* 0x000fe20007ffe0ff */
[----:B------:R-:W-:Y:S02]  /*0de0*/  IMAD.MOV R11, RZ, RZ, -R11 ;  /* 0x000000ffff0b7224 */ /* 0x000fe400078e0a0b */
[----:B------:R-:W-:Y:S01]  /*0df0*/  IMAD.IADD R7, R9, 0x1, R26 ;  /* 0x0000000109077824 */ /* 0x000fe200078e021a */
[----:B------:R-:W-:Y:S01]  /*0e00*/  PRMT R23, R23, 0x7710, RZ ;  /* 0x0000771017177816 */ /* 0x000fe200000000ff */
[----:B------:R-:W-:Y:S01]  /*0e10*/  IMAD.MOV.U32 R9, RZ, RZ, R24 ;  /* 0x000000ffff097224 */ /* 0x000fe200078e0018 */
[----:B------:R-:W-:Y:S01]  /*0e20*/  PRMT R11, R11, 0x7710, RZ ;  /* 0x000077100b0b7816 */ /* 0x000fe200000000ff */
[----:B------:R-:W-:Y:S01]  /*0e30*/  @!P0 IMAD.IADD R5, R5, 0x1, -R4 ;  /* 0x0000000105058824 */ /* 0x000fe200078e0a04 */
[----:B------:R-:W-:Y:S01]  /*0e40*/  LOP3.LUT R7, R7, 0xffff, RZ, 0xc0, !PT ;  /* 0x0000ffff07077812 */ /* 0x000fe200078ec0ff */
[----:B------:R-:W-:Y:S01]  /*0e50*/  IMAD R9, R9, 0x44, RZ ;  /* 0x0000004409097824 */ /* 0x000fe200078e02ff */
[----:B------:R-:W-:Y:S01]  /*0e60*/  IADD3 R10, PT, PT, R10, R11, RZ ;  /* 0x0000000b0a0a7210 */ /* 0x000fe20007ffe0ff */
[----:B------:R-:W-:Y:S01]  /*0e70*/  IMAD.IADD R11, R13, 0x1, R6 ;  /* 0x000000010d0b7824 */ /* 0x000fe200078e0206 */
[----:B------:R-:W-:Y:S01]  /*0e80*/  IADD3 R6, PT, PT, R8, R23, RZ ;  /* 0x0000001708067210 */ /* 0x000fe20007ffe0ff */
[----:B------:R-:W-:Y:S01]  /*0e90*/  IMAD.MOV R9, RZ, RZ, -R9 ;  /* 0x000000ffff097224 */ /* 0x000fe200078e0a09 */
[----:B------:R-:W-:-:S02]  /*0ea0*/  ISETP.GT.U32.AND P6, PT, R15, R5, PT ;  /* 0x000000050f00720c */ /* 0x000fc40003fc4070 */
[----:B------:R-:W-:Y:S02]  /*0eb0*/  IABS R23, R11 ;  /* 0x0000000b00177213 */ /* 0x000fe40000000000 */
[----:B------:R-:W-:Y:S02]  /*0ec0*/  PRMT R9, R9, 0x7710, RZ ;  /* 0x0000771009097816 */ /* 0x000fe400000000ff */
[----:B------:R-:W-:Y:S01]  /*0ed0*/  ISETP.GE.AND P0, PT, R11, RZ, PT ;  /* 0x000000ff0b00720c */ /* 0x000fe20003f06270 */
[C---:B------:R-:W-:Y:S01]  /*0ee0*/  IMAD.HI.U32 R11, R14.reuse, R23, RZ ;  /* 0x000000170e0b7227 */ /* 0x040fe200078e00ff */
[----:B------:R-:W-:Y:S02]  /*0ef0*/  IABS R15, R20 ;  /* 0x00000014000f7213 */ /* 0x000fe40000000000 */
[----:B------:R-:W-:Y:S01]  /*0f00*/  IABS R24, R22 ;  /* 0x0000001600187213 */ /* 0x000fe20000000000 */
[----:B------:R-:W-:Y:S02]  /*0f10*/  IMAD.IADD R8, R9, 0x1, R0 ;  /* 0x0000000109087824 */ /* 0x000fe400078e0200 */
[----:B------:R-:W-:Y:S01]  /*0f20*/  IMAD.MOV R22, RZ, RZ, -R11 ;  /* 0x000000ffff167224 */ /* 0x000fe200078e0a0b */
[----:B------:R-:W-:Y:S01]  /*0f30*/  MOV R11, R24 ;  /* 0x00000018000b7202 */ /* 0x000fe20000000f00 */
[----:B------:R-:W-:Y:S01]  /*0f40*/  IMAD.HI.U32 R20, R14, R15, RZ ;  /* 0x0000000f0e147227 */ /* 0x000fe200078e00ff */
[----:B------:R-:W-:-:S03]  /*0f50*/  LOP3.LUT R9, R8, 0xffff, RZ, 0xc0, !PT ;  /* 0x0000ffff08097812 */ /* 0x000fc600078ec0ff */
[----:B------:R-:W-:Y:S02]  /*0f60*/  IMAD.IADD R8, R12, 0x1, R7 ;  /* 0x000000010c087824 */ /* 0x000fe400078e0207 */
[----:B------:R-:W-:Y:S01]  /*0f70*/  IMAD R7, R4, R22, R23 ;  /* 0x0000001604077224 */ /* 0x000fe200078e0217 */
[----:B------:R-:W-:Y:S01]  /*0f80*/  IADD3 R22, PT, PT, -R20, RZ, RZ ;  /* 0x000000ff14167210 */ /* 0x000fe20007ffe1ff */
[----:B------:R-:W-:Y:S01]  /*0f90*/  IMAD.HI.U32 R20, R14, R11, RZ ;  /* 0x0000000b0e147227 */ /* 0x000fe200078e00ff */
[----:B------:R-:W-:Y:S02]  /*0fa0*/  IABS R25, R8 ;  /* 0x0000000800197213 */ /* 0x000fe40000000000 */
[----:B------:R-:W-:Y:S01]  /*0fb0*/  LOP3.LUT R23, R10, 0xffff, RZ, 0xc0, !PT ;  /* 0x0000ffff0a177812 */ /* 0x000fe200078ec0ff */
[----:B------:R-:W-:Y:S02]  /*0fc0*/  IMAD R22, R4, R22, R15 ;  /* 0x0000001604167224 */ /* 0x000fe400078e020f */
[----:B------:R-:W-:-:S04]  /*0fd0*/  IMAD.HI.U32 R15, R14, R25, RZ ;  /* 0x000000190e0f7227 */ /* 0x000fc800078e00ff */
[----:B------:R-:W-:Y:S02]  /*0fe0*/  IMAD.MOV R20, RZ, RZ, -R20 ;  /* 0x000000ffff147224 */ /* 0x000fe400078e0a14 */
[----:B------:R-:W-:Y:S02]  /*0ff0*/  IMAD.MOV R15, RZ, RZ, -R15 ;  /* 0x000000ffff0f7224 */ /* 0x000fe400078e0a0f */
[----:B------:R-:W-:Y:S02]  /*1000*/  IMAD.IADD R9, R12, 0x1, R9 ;  /* 0x000000010c097824 */ /* 0x000fe400078e0209 */
[C---:B------:R-:W-:Y:S02]  /*1010*/  IMAD R20, R4.reuse, R20, R11 ;  /* 0x0000001404147224 */ /* 0x040fe400078e020b */
[----:B------:R-:W-:Y:S01]  /*1020*/  IMAD R11, R4, R15, R25 ;  /* 0x0000000f040b7224 */ /* 0x000fe200078e0219 */
[----:B------:R-:W-:Y:S01]  /*1030*/  IABS R27, R9 ;  /* 0x00000009001b7213 */ /* 0x000fe20000000000 */
[----:B------:R-:W-:Y:S01]  /*1040*/  IMAD.MOV.U32 R15, RZ, RZ, R4 ;  /* 0x000000ffff0f7224 */ /* 0x000fe200078e0004 */
[----:B------:R-:W-:Y:S01]  /*1050*/  LOP3.LUT R25, R6, 0xffff, RZ, 0xc0, !PT ;  /* 0x0000ffff06197812 */ /* 0x000fe200078ec0ff */
[----:B------:R-:W-:-:S02]  /*1060*/  IMAD.IADD R23, R12, 0x1, R23 ;  /* 0x000000010c177824 */ /* 0x000fc400078e0217 */
[----:B------:R-:W-:Y:S01]  /*1070*/  IMAD.HI.U32 R10, R14, R27, RZ ;  /* 0x0000001b0e0a7227 */ /* 0x000fe200078e00ff */
[----:B------:R-:W-:Y:S02]  /*1080*/  ISETP.GT.U32.AND P4, PT, R15, R7, PT ;  /* 0x000000070f00720c */ /* 0x000fe40003f84070 */
[----:B------:R-:W-:Y:S01]  /*1090*/  IABS R29, R23 ;  /* 0x00000017001d7213 */ /* 0x000fe20000000000 */
[----:B------:R-:W-:Y:S01]  /*10a0*/  @!P6 IMAD.IADD R5, R5, 0x1, -R4 ;  /* 0x000000010505e824 */ /* 0x000fe200078e0a04 */
[----:B------:R-:W-:Y:S02]  /*10b0*/  ISETP.GT.U32.AND P5, PT, R15, R22, PT ;  /* 0x000000160f00720c */ /* 0x000fe40003fa4070 */
[----:B------:R-:W-:Y:S01]  /*10c0*/  IADD3 R10, PT, PT, -R10, RZ, RZ ;  /* 0x000000ff0a0a7210 */ /* 0x000fe20007ffe1ff */
[----:B------:R-:W-:Y:S01]  /*10d0*/  IMAD.HI.U32 R24, R14, R29, RZ ;  /* 0x0000001d0e187227 */ /* 0x000fe200078e00ff */
[----:B------:R-:W-:-:S03]  /*10e0*/  MOV R26, R5 ;  /* 0x00000005001a7202 */ /* 0x000fc60000000f00 */
[----:B------:R-:W-:Y:S01]  /*10f0*/  IMAD R10, R4, R10, R27 ;  /* 0x0000000a040a7224 */ /* 0x000fe200078e021b */
[----:B------:R-:W-:Y:S01]  /*1100*/  IADD3 R6, PT, PT, -R24, RZ, RZ ;  /* 0x000000ff18067210 */ /* 0x000fe20007ffe1ff */
[----:B------:R-:W-:Y:S01]  /*1110*/  IMAD.IADD R24, R12, 0x1, R25 ;  /* 0x000000010c187824 */ /* 0x000fe200078e0219 */
[----:B------:R-:W-:Y:S01]  /*1120*/  @!P3 IADD3 R26, PT, PT, -R26, RZ, RZ ;  /* 0x000000ff1a1ab210 */ /* 0x000fe20007ffe1ff */
[--C-:B------:R-:W-:Y:S01]  /*1130*/  @!P4 IMAD.IADD R7, R7, 0x1, -R4.reuse ;  /* 0x000000010707c824 */ /* 0x100fe200078e0a04 */
[C---:B------:R-:W-:Y:S01]  /*1140*/  ISETP.GT.U32.AND P6, PT, R15.reuse, R10, PT ;  /* 0x0000000a0f00720c */ /* 0x040fe20003fc4070 */
[----:B------:R-:W-:Y:S01]  /*1150*/  @!P5 IMAD.IADD R22, R22, 0x1, -R4 ;  /* 0x000000011616d824 */ /* 0x000fe200078e0a04 */
[----:B------:R-:W-:Y:S01]  /*1160*/  IABS R25, R24 ;  /* 0x0000001800197213 */ /* 0x000fe20000000000 */
[----:B------:R-:W-:Y:S01]  /*1170*/  IMAD R6, R4, R6, R29 ;  /* 0x0000000604067224 */ /* 0x000fe200078e021d */
[C---:B------:R-:W-:Y:S02]  /*1180*/  ISETP.GT.U32.AND P3, PT, R15.reuse, R7, PT ;  /* 0x000000070f00720c */ /* 0x040fe40003f64070 */
[C---:B------:R-:W-:Y:S01]  /*1190*/  ISETP.GT.U32.AND P4, PT, R15.reuse, R22, PT ;  /* 0x000000160f00720c */ /* 0x040fe20003f84070 */
[----:B------:R-:W-:Y:S01]  /*11a0*/  IMAD.HI.U32 R5, R14, R25, RZ ;  /* 0x000000190e057227 */ /* 0x000fe200078e00ff */
[----:B------:R-:W-:-:S03]  /*11b0*/  ISETP.GT.U32.AND P5, PT, R15, R11, PT ;  /* 0x0000000b0f00720c */ /* 0x000fc60003fa4070 */
[----:B------:R-:W-:Y:S02]  /*11c0*/  IMAD.MOV R5, RZ, RZ, -R5 ;  /* 0x000000ffff057224 */ /* 0x000fe400078e0a05 */
[--C-:B------:R-:W-:Y:S01]  /*11d0*/  @!P6 IMAD.IADD R10, R10, 0x1, -R4.reuse ;  /* 0x000000010a0ae824 */ /* 0x100fe200078e0a04 */
[----:B------:R-:W-:Y:S01]  /*11e0*/  ISETP.GT.U32.AND P6, PT, R15, R20, PT ;  /* 0x000000140f00720c */ /* 0x000fe20003fc4070 */
[----:B------:R-:W-:Y:S02]  /*11f0*/  IMAD R5, R4, R5, R25 ;  /* 0x0000000504057224 */ /* 0x000fe400078e0219 */
[----:B------:R-:W-:Y:S02]  /*1200*/  @!P3 IADD3 R7, PT, PT, R7, -R4, RZ ;  /* 0x800000040707b210 */ /* 0x000fe40007ffe0ff */
[C---:B------:R-:W-:Y:S01]  /*1210*/  ISETP.GT.U32.AND P3, PT, R15.reuse, R6, PT ;  /* 0x000000060f00720c */ /* 0x040fe20003f64070 */
[--C-:B------:R-:W-:Y:S01]  /*1220*/  @!P4 IMAD.IADD R22, R22, 0x1, -R4.reuse ;  /* 0x000000011616c824 */ /* 0x100fe200078e0a04 */
[----:B------:R-:W-:Y:S01]  /*1230*/  ISETP.GT.U32.AND P4, PT, R15, R5, PT ;  /* 0x000000050f00720c */ /* 0x000fe20003f84070 */
[----:B------:R-:W-:Y:S01]  /*1240*/  @!P5 IMAD.IADD R11, R11, 0x1, -R4 ;  /* 0x000000010b0bd824 */ /* 0x000fe200078e0a04 */
[----:B------:R-:W-:Y:S01]  /*1250*/  ISETP.GT.U32.AND P5, PT, R15, R10, PT ;  /* 0x0000000a0f00720c */ /* 0x000fe20003fa4070 */
[----:B------:R-:W-:Y:S01]  /*1260*/  IMAD.MOV.U32 R28, RZ, RZ, R7 ;  /* 0x000000ffff1c7224 */ /* 0x000fe200078e0007 */
[----:B------:R-:W-:-:S02]  /*1270*/  @!P2 IADD3 R22, PT, PT, -R22, RZ, RZ ;  /* 0x000000ff1616a210 */ /* 0x000fc40007ffe1ff */
[----:B------:R-:W-:Y:S01]  /*1280*/  @!P6 IADD3 R20, PT, PT, R20, -R4, RZ ;  /* 0x800000041414e210 */ /* 0x000fe20007ffe0ff */
[----:B------:R-:W-:Y:S01]  /*1290*/  @!P0 IMAD.MOV R28, RZ, RZ, -R28 ;  /* 0x000000ffff1c8224 */ /* 0x000fe200078e0a1c */
[----:B------:R-:W-:Y:S02]  /*12a0*/  ISETP.GE.AND P2, PT, R8, RZ, PT ;  /* 0x000000ff0800720c */ /* 0x000fe40003f46270 */
[C---:B------:R-:W-:Y:S01]  /*12b0*/  ISETP.GT.U32.AND P6, PT, R15.reuse, R20, PT ;  /* 0x000000140f00720c */ /* 0x040fe20003fc4070 */
[--C-:B------:R-:W-:Y:S01]  /*12c0*/  @!P3 IMAD.IADD R6, R6, 0x1, -R4.reuse ;  /* 0x000000010606b824 */ /* 0x100fe200078e0a04 */
[----:B------:R-:W-:Y:S02]  /*12d0*/  ISETP.GT.U32.AND P3, PT, R15, R11, PT ;  /* 0x0000000b0f00720c */ /* 0x000fe40003f64070 */
[----:B------:R-:W-:Y:S01]  /*12e0*/  @!P4 IADD3 R5, PT, PT, R5, -R4, RZ ;  /* 0x800000040505c210 */ /* 0x000fe20007ffe0ff */
[----:B------:R-:W-:Y:S01]  /*12f0*/  @!P5 IMAD.IADD R10, R10, 0x1, -R4 ;  /* 0x000000010a0ad824 */ /* 0x000fe200078e0a04 */
[----:B------:R-:W-:-:S02]  /*1300*/  ISETP.GT.U32.AND P4, PT, R15, R6, PT ;  /* 0x000000060f00720c */ /* 0x000fc40003f84070 */
[----:B------:R-:W-:Y:S02]  /*1310*/  ISETP.GT.U32.AND P5, PT, R15, R5, PT ;  /* 0x000000050f00720c */ /* 0x000fe40003fa4070 */
[----:B------:R-:W-:Y:S02]  /*1320*/  ISETP.GE.AND P0, PT, R9, RZ, PT ;  /* 0x000000ff0900720c */ /* 0x000fe40003f06270 */
[----:B------:R-:W-:Y:S01]  /*1330*/  LOP3.LUT R7, RZ, R18, RZ, 0x33, !PT ;  /* 0x00000012ff077212 */ /* 0x000fe200078e33ff */
[--C-:B------:R-:W-:Y:S01]  /*1340*/  @!P6 IMAD.IADD R20, R20, 0x1, -R4.reuse ;  /* 0x000000011414e824 */ /* 0x100fe200078e0a04 */
[----:B------:R-:W-:Y:S01]  /*1350*/  ISETP.GE.AND P6, PT, R23, RZ, PT ;  /* 0x000000ff1700720c */ /* 0x000fe20003fc6270 */
[----:B------:R-:W-:Y:S01]  /*1360*/  @!P3 IMAD.IADD R11, R11, 0x1, -R4 ;  /* 0x000000010b0bb824 */ /* 0x000fe200078e0a04 */
[----:B------:R-:W-:Y:S01]  /*1370*/  ISETP.NE.AND P3, PT, R18, RZ, PT ;  /* 0x000000ff1200720c */ /* 0x000fe20003f65270 */
[----:B------:R-:W-:Y:S02]  /*1380*/  @!P1 IMAD.MOV R20, RZ, RZ, -R20 ;  /* 0x000000ffff149224 */ /* 0x000fe400078e0a14 */
[----:B------:R-:W-:Y:S01]  /*1390*/  @!P4 IADD3 R6, PT, PT, R6, -R4, RZ ;  /* 0x800000040606c210 */ /* 0x000fe20007ffe0ff */
[----:B------:R-:W-:Y:S01]  /*13a0*/  @!P2 IMAD.MOV R11, RZ, RZ, -R11 ;  /* 0x000000ffff0ba224 */ /* 0x000fe200078e0a0b */
[----:B------:R-:W-:Y:S01]  /*13b0*/  ISETP.GE.AND P4, PT, R24, RZ, PT ;  /* 0x000000ff1800720c */ /* 0x000fe20003f86270 */
[----:B------:R-:W-:Y:S01]  /*13c0*/  @!P5 IMAD.IADD R5, R5, 0x1, -R4 ;  /* 0x000000010505d824 */ /* 0x000fe200078e0a04 */
[----:B------:R-:W-:-:S02]  /*13d0*/  @!P0 IADD3 R10, PT, PT, -R10, RZ, RZ ;  /* 0x000000ff0a0a8210 */ /* 0x000fc40007ffe1ff */
[C---:B------:R-:W-:Y:S02]  /*13e0*/  SEL R25, R7.reuse, R28, !P3 ;  /* 0x0000001c07197207 */ /* 0x040fe40005800000 */
[----:B------:R-:W-:Y:S01]  /*13f0*/  @!P6 IMAD.MOV R6, RZ, RZ, -R6 ;  /* 0x000000ffff06e224 */ /* 0x000fe200078e0a06 */
[C---:B------:R-:W-:Y:S02]  /*1400*/  SEL R11, R7.reuse, R11, !P3 ;  /* 0x0000000b070b7207 */ /* 0x040fe40005800000 */
[C---:B------:R-:W-:Y:S02]  /*1410*/  SEL R23, R7.reuse, R26, !P3 ;  /* 0x0000001a07177207 */ /* 0x040fe40005800000 */
[----:B------:R-:W-:Y:S02]  /*1420*/  SEL R27, R7, R22, !P3 ;  /* 0x00000016071b7207 */ /* 0x000fe40005800000 */
[----:B------:R-:W-:Y:S02]  /*1430*/  @!P4 IADD3 R5, PT, PT, -R5, RZ, RZ ;  /* 0x000000ff0505c210 */ /* 0x000fe40007ffe1ff */
[----:B------:R-:W-:-:S02]  /*1440*/  SEL R9, R7, R20, !P3 ;  /* 0x0000001407097207 */ /* 0x000fc40005800000 */
[C---:B------:R-:W-:Y:S02]  /*1450*/  SEL R10, R7.reuse, R10, !P3 ;  /* 0x0000000a070a7207 */ /* 0x040fe40005800000 */
[C---:B------:R-:W-:Y:S02]  /*1460*/  SEL R6, R7.reuse, R6, !P3 ;  /* 0x0000000607067207 */ /* 0x040fe40005800000 */
[----:B------:R-:W-:Y:S01]  /*1470*/  SEL R4, R7, R5, !P3 ;  /* 0x0000000507047207 */ /* 0x000fe20005800000 */
[-C--:B------:R-:W-:Y:S02]  /*1480*/  IMAD R7, R25, R18.reuse, R11 ;  /* 0x0000001219077224 */ /* 0x080fe400078e020b */
[-C--:B------:R-:W-:Y:S02]  /*1490*/  IMAD R5, R23, R18.reuse, R10 ;  /* 0x0000001217057224 */ /* 0x080fe400078e020a */
[-C--:B------:R-:W-:Y:S02]  /*14a0*/  IMAD R27, R27, R18.reuse, R6 ;  /* 0x000000121b1b7224 */ /* 0x080fe400078e0206 */
[----:B------:R-:W-:-:S02]  /*14b0*/  IMAD R11, R9, R18, R4 ;  /* 0x00000012090b7224 */ /* 0x000fc400078e0204 */
[----:B--2---:R-:W-:-:S04]  /*14c0*/  IMAD.WIDE R4, R5, 0x4, R2 ;  /* 0x0000000405047825 */ /* 0x004fc800078e0202 */
[--C-:B------:R-:W-:Y:S02]  /*14d0*/  IMAD.WIDE R6, R7, 0x4, R2.reuse ;  /* 0x0000000407067825 */ /* 0x100fe400078e0202 */
[----:B------:R-:W2:Y:S02]  /*14e0*/  LDG.E R4, desc[UR8][R4.64] ;  /* 0x0000000804047981 */ /* 0x000ea4000c1e1900 */
[--C-:B------:R-:W-:Y:S02]  /*14f0*/  IMAD.WIDE R8, R27, 0x4, R2.reuse ;  /* 0x000000041b087825 */ /* 0x100fe400078e0202 */
[----:B------:R-:W3:Y:S02]  /*1500*/  LDG.E R6, desc[UR8][R6.64] ;  /* 0x0000000806067981 */ /* 0x000ee4000c1e1900 */
[----:B------:R-:W-:Y:S02]  /*1510*/  IMAD.WIDE R10, R11, 0x4, R2 ;  /* 0x000000040b0a7825 */ /* 0x000fe400078e0202 */
[----:B------:R-:W4:Y:S04]  /*1520*/  LDG.E R8, desc[UR8][R8.64] ;  /* 0x0000000808087981 */ /* 0x000f28000c1e1900 */
[----:B------:R-:W5:Y:S01]  /*1530*/  LDG.E R10, desc[UR8][R10.64] ;  /* 0x000000080a0a7981 */ /* 0x000f62000c1e1900 */
[----:B------:R-:W-:-:S02]  /*1540*/  IMAD R23, R0, 0x4, R21 ;  /* 0x0000000400177824 */ /* 0x000fc400078e0215 */
[----:B------:R-:W-:Y:S01]  /*1550*/  IMAD.MOV.U32 R20, RZ, RZ, R0 ;  /* 0x000000ffff147224 */ /* 0x000fe200078e0000 */
[----:B------:R-:W-:-:S04]  /*1560*/  IADD3 R0, PT, PT, R0, 0x4, RZ ;  /* 0x0000000400007810 */ /* 0x000fc80007ffe0ff */
[----:B------:R-:W-:Y:S02]  /*1570*/  ISETP.LT.U32.AND P1, PT, R20, 0x120c, PT ;  /* 0x0000120c1400780c */ /* 0x000fe40003f21070 */
[----:B------:R-:W-:Y:S01]  /*1580*/  ISETP.GE.U32.AND P0, PT, R0, R19, PT ;  /* 0x000000130000720c */ /* 0x000fe20003f06070 */
[----:B--2---:R0:W-:Y:S04]  /*1590*/  STS [R23], R4 ;  /* 0x0000000417007388 */ /* 0x0041e80000000800 */
[----:B---3--:R0:W-:Y:S04]  /*15a0*/  STS [R23+0x4], R6 ;  /* 0x0000040617007388 */ /* 0x0081e80000000800 */
[----:B----4-:R0:W-:Y:S04]  /*15b0*/  STS [R23+0x8], R8 ;  /* 0x0000080817007388 */ /* 0x0101e80000000800 */
[----:B-----5:R0:W-:Y:S01]  /*15c0*/  STS [R23+0xc], R10 ;  /* 0x00000c0a17007388 */ /* 0x0201e20000000800 */
[----:B------:R-:W-:Y:S05]  /*15d0*/  @!P0 BRA P1, `(.L_x_6) ;  /* 0xfffffff400408947 */ /* 0x000fea000083ffff */
.L_x_2:
[----:B------:R-:W-:Y:S05]  /*15e0*/  BSYNC.RECONVERGENT B0 ;  /* 0x0000000000007941 */ /* 0x000fea0003800200 */
.L_x_1:
[----:B------:R-:W1:Y:S01]  /*15f0*/  LDC R2, c[0x0][0x398] ;  /* 0x0000e600ff027b82 */ /* 0x000e620000000800 */
[----:B------:R-:W-:-:S04]  /*1600*/  IMAD.IADD R17, R17, 0x1, R16 ;  /* 0x0000000111117824 */ /* 0x000fc800078e0210 */
[----:B-1----:R-:W-:-:S03]  /*1610*/  IMAD R0, R2, UR6, R17 ;  /* 0x0000000602007c24 */ /* 0x002fc6000f8e0211 */
[----:B------:R-:W-:Y:S02]  /*1620*/  BAR.SYNC.DEFER_BLOCKING 0x0 ;  /* 0x0000000000007b1d */ /* 0x000fe40000010000 */
[----:B------:R-:W-:-:S13]  /*1630*/  ISETP.GE.U32.AND P0, PT, R17, R0, PT ;  /* 0x000000001100720c */ /* 0x000fda0003f06070 */
[----:B------:R-:W-:Y:S05]  /*1640*/  @P0 EXIT ;  /* 0x000000000000094d */ /* 0x000fea0003800000 */
[----:B------:R-:W-:Y:S01]  /*1650*/  IABS R2, R2 ;  /* 0x0000000200027213 */ /* 0x000fe20000000000 */
[----:B------:R-:W1:Y:S01]  /*1660*/  LDC R3, c[0x0][0x398] ;  /* 0x0000e600ff037b82 */ /* 0x000e620000000800 */
[----:B0-----:R-:W-:Y:S02]  /*1670*/  IMAD.MOV.U32 R4, RZ, RZ, RZ ;  /* 0x000000ffff047224 */ /* 0x001fe400078e00ff */
[----:B------:R-:W0:Y:S05]  /*1680*/  I2F.RP R12, R2 ;  /* 0x00000002000c7306 */ /* 0x000e2a0000209400 */
[----:B------:R-:W2:Y:S08]  /*1690*/  LDC.64 R10, c[0x0][0x388] ;  /* 0x0000e200ff0a7b82 */ /* 0x000eb00000000a00 */
[----:B------:R-:W3:Y:S01]  /*16a0*/  LDC.64 R8, c[0x0][0x380] ;  /* 0x0000e000ff087b82 */ /* 0x000ee20000000a00 */
[----:B0-----:R-:W0:Y:S07]  /*16b0*/  MUFU.RCP R12, R12 ;  /* 0x0000000c000c7308 */ /* 0x001e2e0000001000 */
[----:B------:R-:W4:Y:S01]  /*16c0*/  LDC.64 R6, c[0x0][0x390] ;  /* 0x0000e400ff067b82 */ /* 0x000f220000000a00 */
[----:B0-----:R-:W-:-:S04]  /*16d0*/  VIADD R13, R12, 0xffffffe ;  /* 0x0ffffffe0c0d7836 */ /* 0x001fc80000000000 */
[----:B------:R-:W0:Y:S02]  /*16e0*/  F2I.FTZ.U32.TRUNC.NTZ R5, R13 ;  /* 0x0000000d00057305 */ /* 0x000e24000021f000 */
[----:B0-----:R-:W-:-:S05]  /*16f0*/  IADD3 R15, PT, PT, RZ, -R5, RZ ;  /* 0x80000005ff0f7210 */ /* 0x001fca0007ffe0ff */
[----:B------:R-:W-:-:S04]  /*1700*/  IMAD R15, R15, R2, RZ ;  /* 0x000000020f0f7224 */ /* 0x000fc800078e02ff */
[----:B------:R-:W-:-:S04]  /*1710*/  IMAD.HI.U32 R4, R5, R15, R4 ;  /* 0x0000000f05047227 */ /* 0x000fc800078e0004 */
[----:B-123--:R-:W-:-:S07]  /*1720*/  IMAD.MOV.U32 R5, RZ, RZ, R17 ;  /* 0x000000ffff057224 */ /* 0x00efce00078e0011 */
.L_x_9:
[----:B-12---:R-:W2:Y:S04]  /*1730*/  LDG.E.64 R14, desc[UR8][R10.64] ;  /* 0x000000080a0e7981 */ /* 0x006ea8000c1e1b00 */
[----:B0-----:R-:W3:Y:S01]  /*1740*/  LDG.E.64 R16, desc[UR8][R10.64+0x8] ;  /* 0x000008080a107981 */ /* 0x001ee2000c1e1b00 */
[----:B------:R-:W-:Y:S01]  /*1750*/  IABS R13, R5 ;  /* 0x00000005000d7213 */ /* 0x000fe20000000000 */
[----:B------:R-:W0:Y:S01]  /*1760*/  I2F.U32.RP R23, UR6 ;  /* 0x0000000600177d06 */ /* 0x000e220008209000 */
[----:B------:R-:W-:Y:S01]  /*1770*/  IABS R18, R3 ;  /* 0x0000000300127213 */ /* 0x000fe20000000000 */
[----:B------:R-:W5:Y:S02]  /*1780*/  LDG.E.64 R20, desc[UR8][R10.64+0x10] ;  /* 0x000010080a147981 */ /* 0x000f64000c1e1b00 */
[----:B------:R-:W-:-:S05]  /*1790*/  IMAD.HI.U32 R22, R4, R13, RZ ;  /* 0x0000000d04167227 */ /* 0x000fca00078e00ff */
[----:B------:R-:W-:-:S05]  /*17a0*/  IADD3 R12, PT, PT, -R22, RZ, RZ ;  /* 0x000000ff160c7210 */ /* 0x000fca0007ffe1ff */
[----:B------:R-:W-:-:S05]  /*17b0*/  IMAD R13, R18, R12, R13 ;  /* 0x0000000c120d7224 */ /* 0x000fca00078e020d */
[----:B------:R-:W-:Y:S02]  /*17c0*/  ISETP.GT.U32.AND P1, PT, R2, R13, PT ;  /* 0x0000000d0200720c */ /* 0x000fe40003f24070 */
[----:B------:R-:W-:-:S04]  /*17d0*/  LOP3.LUT R12, R5, R3, RZ, 0x3c, !PT ;  /* 0x00000003050c7212 */ /* 0x000fc800078e3cff */
[----:B------:R-:W-:-:S07]  /*17e0*/  ISETP.GE.AND P2, PT, R12, RZ, PT ;  /* 0x000000ff0c00720c */ /* 0x000fce0003f46270 */
[----:B------:R-:W-:-:S05]  /*17f0*/  @!P1 IMAD.IADD R13, R13, 0x1, -R18 ;  /* 0x000000010d0d9824 */ /* 0x000fca00078e0a12 */
[----:B------:R-:W-:Y:S02]  /*1800*/  ISETP.GE.U32.AND P0, PT, R13, R2, PT ;  /* 0x000000020d00720c */ /* 0x000fe40003f06070 */
[----:B------:R-:W4:Y:S01]  /*1810*/  LDG.E.64 R12, desc[UR8][R10.64+0x18] ;  /* 0x000018080a0c7981 */ /* 0x000f22000c1e1b00 */
[----:B0-----:R-:W0:Y:S01]  /*1820*/  MUFU.RCP R23, R23 ;  /* 0x0000001700177308 */ /* 0x001e220000001000 */
[----:B------:R-:W-:Y:S02]  /*1830*/  @!P1 IADD3 R22, PT, PT, R22, 0x1, RZ ;  /* 0x0000000116169810 */ /* 0x000fe40007ffe0ff */
[----:B------:R-:W-:Y:S01]  /*1840*/  ISETP.NE.AND P1, PT, R3, RZ, PT ;  /* 0x000000ff0300720c */ /* 0x000fe20003f25270 */
[----:B0-----:R-:W-:-:S04]  /*1850*/  VIADD R18, R23, 0xffffffe ;  /* 0x0ffffffe17127836 */ /* 0x001fc80000000000 */
[----:B------:R0:W1:Y:S02]  /*1860*/  F2I.FTZ.U32.TRUNC.NTZ R19, R18 ;  /* 0x0000001200137305 */ /* 0x000064000021f000 */
[----:B------:R-:W-:-:S05]  /*1870*/  @P0 VIADD R22, R22, 0x1 ;  /* 0x0000000116160836 */ /* 0x000fca0000000000 */
[----:B------:R-:W-:Y:S02]  /*1880*/  @!P2 IADD3 R22, PT, PT, -R22, RZ, RZ ;  /* 0x000000ff1616a210 */ /* 0x000fe40007ffe1ff */
[----:B------:R-:W-:Y:S01]  /*1890*/  @!P1 LOP3.LUT R22, RZ, R3, RZ, 0x33, !PT ;  /* 0x00000003ff169212 */ /* 0x000fe200078e33ff */
[----:B0-----:R-:W-:Y:S02]  /*18a0*/  IMAD.MOV.U32 R18, RZ, RZ, RZ ;  /* 0x000000ffff127224 */ /* 0x001fe400078e00ff */
[----:B-1----:R-:W-:-:S04]  /*18b0*/  IMAD.MOV R23, RZ, RZ, -R19 ;  /* 0x000000ffff177224 */ /* 0x002fc800078e0a13 */
[----:B------:R-:W-:Y:S02]  /*18c0*/  IMAD R23, R23, UR6, RZ ;  /* 0x0000000617177c24 */ /* 0x000fe4000f8e02ff */
[----:B------:R-:W-:Y:S02]  /*18d0*/  IMAD.MOV R24, RZ, RZ, -R22 ;  /* 0x000000ffff187224 */ /* 0x000fe400078e0a16 */
[----:B------:R-:W-:-:S04]  /*18e0*/  IMAD.HI.U32 R23, R19, R23, R18 ;  /* 0x0000001713177227 */ /* 0x000fc800078e0012 */
[----:B------:R-:W-:Y:S02]  /*18f0*/  IMAD R19, R3, R24, R5 ;  /* 0x0000001803137224 */ /* 0x000fe400078e0205 */
[----:B------:R-:W-:-:S04]  /*1900*/  IMAD.HI.U32 R18, R23, R22, RZ ;  /* 0x0000001617127227 */ /* 0x000fc800078e00ff */
[----:B------:R-:W-:Y:S01]  /*1910*/  IMAD.HI.U32 R23, R23, R19, RZ ;  /* 0x0000001317177227 */ /* 0x000fe200078e00ff */
[----:B------:R-:W-:-:S03]  /*1920*/  IADD3 R25, PT, PT, -R18, RZ, RZ ;  /* 0x000000ff12197210 */ /* 0x000fc60007ffe1ff */
[----:B------:R-:W-:Y:S02]  /*1930*/  IMAD.MOV R18, RZ, RZ, -R23 ;  /* 0x000000ffff127224 */ /* 0x000fe400078e0a17 */
[----:B------:R-:W-:Y:S02]  /*1940*/  IMAD R22, R25, UR6, R22 ;  /* 0x0000000619167c24 */ /* 0x000fe4000f8e0216 */
[----:B------:R-:W-:-:S03]  /*1950*/  IMAD R19, R18, UR6, R19 ;  /* 0x0000000612137c24 */ /* 0x000fc6000f8e0213 */
[C---:B------:R-:W-:Y:S02]  /*1960*/  ISETP.GE.U32.AND P0, PT, R22.reuse, UR6, PT ;  /* 0x0000000616007c0c */ /* 0x040fe4000bf06070 */
[----:B------:R-:W-:Y:S01]  /*1970*/  ISETP.GE.U32.AND P1, PT, R19, UR6, PT ;  /* 0x0000000613007c0c */ /* 0x000fe2000bf26070 */
[----:B------:R-:W0:Y:S10]  /*1980*/  S2UR UR5, SR_CgaCtaId ;  /* 0x00000000000579c3 */ /* 0x000e340000008800 */
[----:B------:R-:W-:-:S02]  /*1990*/  @P0 VIADD R22, R22, -UR6 ;  /* 0x8000000616160c36 */ /* 0x000fc40008000000 */
[----:B------:R-:W-:-:S03]  /*19a0*/  @P1 IADD3 R19, PT, PT, R19, -UR6, RZ ;  /* 0x8000000613131c10 */ /* 0x000fc6000fffe0ff */
[----:B------:R-:W-:Y:S02]  /*19b0*/  ISETP.GE.U32.AND P0, PT, R22, UR6, PT ;  /* 0x0000000616007c0c */ /* 0x000fe4000bf06070 */
[----:B------:R-:W-:Y:S02]  /*19c0*/  ISETP.GE.U32.AND P1, PT, R19, UR6, PT ;  /* 0x0000000613007c0c */ /* 0x000fe4000bf26070 */
[----:B------:R-:W-:Y:S02]  /*19d0*/  ISETP.NE.U32.AND P2, PT, RZ, UR6, PT ;  /* 0x00000006ff007c0c */ /* 0x000fe4000bf45070 */
[----:B------:R-:W-:-:S07]  /*19e0*/  LOP3.LUT R18, RZ, UR6, RZ, 0x33, !PT ;  /* 0x00000006ff127c12 */ /* 0x000fce000f8e33ff */
[----:B------:R-:W-:Y:S02]  /*19f0*/  @P0 VIADD R22, R22, -UR6 ;  /* 0x8000000616160c36 */ /* 0x000fe40008000000 */
[----:B------:R-:W-:Y:S01]  /*1a00*/  @P1 VIADD R19, R19, -UR6 ;  /* 0x8000000613131c36 */ /* 0x000fe20008000000 */
[----:B------:R-:W-:Y:S02]  /*1a10*/  UMOV UR4, 0x400 ;  /* 0x0000040000047882 */ /* 0x000fe40000000000 */
[C---:B------:R-:W-:Y:S02]  /*1a20*/  SEL R22, R18.reuse, R22, !P2 ;  /* 0x0000001612167207 */ /* 0x040fe40005000000 */
[----:B------:R-:W-:Y:S01]  /*1a30*/  SEL R19, R18, R19, !P2 ;  /* 0x0000001312137207 */ /* 0x000fe20005000000 */
[----:B0-----:R-:W-:-:S04]  /*1a40*/  ULEA UR4, UR5, UR4, 0x18 ;  /* 0x0000000405047291 */ /* 0x001fc8000f8ec0ff */
[----:B------:R-:W-:-:S05]  /*1a50*/  IMAD R19, R22, 0x44, R19 ;  /* 0x0000004416137824 */ /* 0x000fca00078e0213 */
[----:B------:R-:W-:Y:S02]  /*1a60*/  LEA R26, R19, UR4, 0x2 ;  /* 0x00000004131a7c11 */ /* 0x000fe4000f8e10ff */
[----:B------:R-:W4:Y:S04]  /*1a70*/  LDG.E.64 R18, desc[UR8][R10.64+0x20] ;  /* 0x000020080a127981 */ /* 0x000f28000c1e1b00 */
[----:B------:R-:W0:Y:S04]  /*1a80*/  LDS R27, [R26] ;  /* 0x000000001a1b7984 */ /* 0x000e280000000800 */
[----:B------:R-:W1:Y:S04]  /*1a90*/  LDS R28, [R26+0x4] ;  /* 0x000004001a1c7984 */ /* 0x000e680000000800 */
[----:B------:R-:W3:Y:S01]  /*1aa0*/  LDS R29, [R26+0x8] ;  /* 0x000008001a1d7984 */ /* 0x000ee20000000800 */
[----:B0-----:R0:W2:Y:S08]  /*1ab0*/  I2F.F64 R24, R27 ;  /* 0x0000001b00187312 */ /* 0x0010b00000201c00 */
[----:B-1----:R1:W3:Y:S01]  /*1ac0*/  I2F.F64 R22, R28 ;  /* 0x0000001c00167312 */ /* 0x0022e20000201c00 */
[----:B0-----:R-:W0:Y:S04]  /*1ad0*/  LDS R27, [R26+0xc] ;  /* 0x00000c001a1b7984 */ /* 0x001e280000000800 */
[----:B-1----:R-:W1:Y:S01]  /*1ae0*/  LDS R28, [R26+0x10] ;  /* 0x000010001a1c7984 */ /* 0x002e620000000800 */
[----:B--2---:R-:W-:-:S03]  /*1af0*/  DFMA R24, R14, R24, RZ ;  /* 0x000000180e18722b */ /* 0x004fc600000000ff */
[----:B------:R-:W2:Y:S05]  /*1b00*/  LDG.E.64 R14, desc[UR8][R10.64+0x28] ;  /* 0x000028080a0e7981 */ /* 0x000eaa000c1e1b00 */
[----:B---3--:R-:W-:Y:S01]  /*1b10*/  DFMA R22, R16, R22, R24 ;  /* 0x000000161016722b */ /* 0x008fe20000000018 */
[----:B------:R-:W3:Y:S01]  /*1b20*/  LDG.E.64 R16, desc[UR8][R10.64+0x30] ;  /* 0x000030080a107981 */ /* 0x000ee2000c1e1b00 */
[----:B------:R0:W5:Y:S03]  /*1b30*/  I2F.F64 R24, R29 ;  /* 0x0000001d00187312 */ /* 0x0001660000201c00 */
[----:B0-----:R-:W-:Y:S03]  /*1b40*/  LDS R29, [R26+0x114] ;  /* 0x000114001a1d7984 */ /* 0x001fe60000000800 */
[----:B-----5:R-:W-:-:S02]  /*1b50*/  DFMA R24, R20, R24, R22 ;  /* 0x000000181418722b */ /* 0x020fc40000000016 */
[----:B------:R-:W5:Y:S01]  /*1b60*/  LDG.E.64 R22, desc[UR8][R10.64+0x38] ;  /* 0x000038080a167981 */ /* 0x000f62000c1e1b00 */
[----:B------:R0:W4:Y:S03]  /*1b70*/  I2F.F64 R20, R27 ;  /* 0x0000001b00147312 */ /* 0x0001260000201c00 */
[----:B0-----:R-:W0:Y:S02]  /*1b80*/  LDS R27, [R26+0x110] ;  /* 0x000110001a1b7984 */ /* 0x001e240000000800 */
[----:B----4-:R-:W-:Y:S02]  /*1b90*/  DFMA R20, R12, R20, R24 ;  /* 0x000000140c14722b */ /* 0x010fe40000000018 */
[----:B------:R-:W4:Y:S01]  /*1ba0*/  LDG.E.64 R12, desc[UR8][R10.64+0x40] ;  /* 0x000040080a0c7981 */ /* 0x000f22000c1e1b00 */
[----:B-1----:R1:W0:Y:S03]  /*1bb0*/  I2F.F64 R24, R28 ;  /* 0x0000001c00187312 */ /* 0x0022260000201c00 */
[----:B-1----:R-:W-:Y:S02]  /*1bc0*/  LDS R28, [R26+0x11c] ;  /* 0x00011c001a1c7984 */ /* 0x002fe40000000800 */
[----:B0-----:R-:W-:-:S02]  /*1bd0*/  DFMA R24, R18, R24, R20 ;  /* 0x000000181218722b */ /* 0x001fc40000000014 */
[----:B------:R-:W4:Y:S01]  /*1be0*/  LDG.E.64 R18, desc[UR8][R10.64+0x48] ;  /* 0x000048080a127981 */ /* 0x000f22000c1e1b00 */
[----:B------:R0:W2:Y:S03]  /*1bf0*/  I2F.F64 R20, R27 ;  /* 0x0000001b00147312 */ /* 0x0000a60000201c00 */
[----:B0-----:R-:W0:Y:S02]  /*1c00*/  LDS R27, [R26+0x118] ;  /* 0x000118001a1b7984 */ /* 0x001e240000000800 */
[----:B--2---:R-:W-:Y:S02]  /*1c10*/  DFMA R20, R14, R20, R24 ;  /* 0x000000140e14722b */ /* 0x004fe40000000018 */
[----:B------:R-:W2:Y:S01]  /*1c20*/  LDG.E.64 R14, desc[UR8][R10.64+0x50] ;  /* 0x000050080a0e7981 */ /* 0x000ea2000c1e1b00 */
[----:B------:R1:W3:Y:S03]  /*1c30*/  I2F.F64 R24, R29 ;  /* 0x0000001d00187312 */ /* 0x0002e60000201c00 */
[----:B-1----:R-:W1:Y:S02]  /*1c40*/  LDS R29, [R26+0x120] ;  /* 0x000120001a1d7984 */ /* 0x002e640000000800 */
[----:B---3--:R-:W-:-:S02]  /*1c50*/  DFMA R24, R16, R24, R20 ;  /* 0x000000181018722b */ /* 0x008fc40000000014 */
[----:B------:R-:W3:Y:S01]  /*1c60*/  LDG.E.64 R20, desc[UR8][R10.64+0x58] ;  /* 0x000058080a147981 */ /* 0x000ee2000c1e1b00 */
[----:B0-----:R0:W5:Y:S03]  /*1c70*/  I2F.F64 R16, R27 ;  /* 0x0000001b00107312 */ /* 0x0011660000201c00 */
[----:B0-----:R-:W-:Y:S02]  /*1c80*/  LDS R27, [R26+0x230] ;  /* 0x000230001a1b7984 */ /* 0x001fe40000000800 */
[----:B-----5:R-:W-:Y:S02]  /*1c90*/  DFMA R16, R22, R16, R24 ;  /* 0x000000101610722b */ /* 0x020fe40000000018 */
[----:B------:R-:W5:Y:S01]  /*1ca0*/  LDG.E.64 R22, desc[UR8][R10.64+0x68] ;  /* 0x000068080a167981 */ /* 0x000f62000c1e1b00 */
[----:B------:R0:W4:Y:S03]  /*1cb0*/  I2F.F64 R24, R28 ;  /* 0x0000001c00187312 */ /* 0x0001260000201c00 */
[----:B0-----:R-:W-:Y:S02]  /*1cc0*/  LDS R28, [R26+0x22c] ;  /* 0x00022c001a1c7984 */ /* 0x001fe40000000800 */
[----:B----4-:R-:W-:-:S02]  /*1cd0*/  DFMA R24, R12, R24, R16 ;  /* 0x000000180c18722b */ /* 0x010fc40000000010 */
[----:B------:R-:W4:Y:S01]  /*1ce0*/  LDG.E.64 R12, desc[UR8][R10.64+0x70] ;  /* 0x000070080a0c7981 */ /* 0x000f22000c1e1b00 */
[----:B-1----:R0:W1:Y:S03]  /*1cf0*/  I2F.F64 R16, R29 ;  /* 0x0000001d00107312 */ /* 0x0020660000201c00 */
[----:B0-----:R-:W-:Y:S02]  /*1d00*/  LDS R29, [R26+0x330] ;  /* 0x000330001a1d7984 */ /* 0x001fe40000000800 */
[----:B-1----:R-:W-:Y:S02]  /*1d10*/  DFMA R18, R18, R16, R24 ;  /* 0x000000101212722b */ /* 0x002fe40000000018 */
[----:B------:R-:W0:Y:S04]  /*1d20*/  LDS R24, [R26+0x220] ;  /* 0x000220001a187984 */ /* 0x000e280000000800 */
[----:B------:R-:W1:Y:S01]  /*1d30*/  LDS R25, [R26+0x224] ;  /* 0x000224001a197984 */ /* 0x000e620000000800 */
[----:B0-----:R-:W2:Y:S02]  /*1d40*/  I2F.F64 R16, R24 ;  /* 0x0000001800107312 */ /* 0x001ea40000201c00 */
[----:B--2---:R-:W-:Y:S01]  /*1d50*/  DFMA R16, R14, R16, R18 ;  /* 0x000000100e10722b */ /* 0x004fe20000000012 */
[----:B------:R-:W2:Y:S05]  /*1d60*/  LDG.E.64 R18, desc[UR8][R10.64+0x78] ;  /* 0x000078080a127981 */ /* 0x000eaa000c1e1b00 */
[----:B-1----:R0:W3:Y:S02]  /*1d70*/  I2F.F64 R14, R25 ;  /* 0x00000019000e7312 */ /* 0x0020e40000201c00 */
[----:B0-----:R-:W2:Y:S01]  /*1d80*/  LDG.E.64 R24, desc[UR8][R10.64+0x90] ;  /* 0x000090080a187981 */ /* 0x001ea2000c1e1b00 */
[----:B---3--:R-:W-:-:S03]  /*1d90*/  DFMA R20, R20, R14, R16 ;  /* 0x0000000e1414722b */ /* 0x008fc60000000010 */
[----:B------:R-:W3:Y:S02]  /*1da0*/  LDG.E.64 R16, desc[UR8][R10.64+0x80] ;  /* 0x000080080a107981 */ /* 0x000ee4000c1e1b00 */
[----:B------:R0:W5:Y:S02]  /*1db0*/  I2F.F64 R14, R28 ;  /* 0x0000001c000e7312 */ /* 0x0001640000201c00 */
[----:B0-----:R-:W-:Y:S01]  /*1dc0*/  LDS R28, [R26+0x338] ;  /* 0x000338001a1c7984 */ /* 0x001fe20000000800 */
[----:B-----5:R-:W-:-:S03]  /*1dd0*/  DFMA R22, R22, R14, R20 ;  /* 0x0000000e1616722b */ /* 0x020fc60000000014 */
[----:B------:R-:W5:Y:S02]  /*1de0*/  LDG.E.64 R14, desc[UR8][R10.64+0x88] ;  /* 0x000088080a0e7981 */ /* 0x000f64000c1e1b00 */
[----:B------:R0:W4:Y:S02]  /*1df0*/  I2F.F64 R20, R27 ;  /* 0x0000001b00147312 */ /* 0x0001240000201c00 */
[----:B0-----:R-:W-:Y:S01]  /*1e00*/  LDS R27, [R26+0x340] ;  /* 0x000340001a1b7984 */ /* 0x001fe20000000800 */
[----:B----4-:R-:W-:-:S03]  /*1e10*/  DFMA R20, R12, R20, R22 ;  /* 0x000000140c14722b */ /* 0x010fc60000000016 */
[----:B------:R-:W4:Y:S02]  /*1e20*/  LDG.E.64 R22, desc[UR8][R10.64+0x98] ;  /* 0x000098080a167981 */ /* 0x000f24000c1e1b00 */
[----:B------:R0:W2:Y:S02]  /*1e30*/  I2F.F64 R12, R29 ;  /* 0x0000001d000c7312 */ /* 0x0000a40000201c00 */
[----:B0-----:R-:W-:Y:S01]  /*1e40*/  LDS R29, [R26+0x33c] ;  /* 0x00033c001a1d7984 */ /* 0x001fe20000000800 */
[----:B--2---:R-:W-:-:S03]  /*1e50*/  DFMA R18, R18, R12, R20 ;  /* 0x0000000c1212722b */ /* 0x004fc60000000014 */
[----:B------:R-:W0:Y:S02]  /*1e60*/  LDS R20, [R26+0x334] ;  /* 0x000334001a147984 */ /* 0x000e240000000800 */
[----:B0-----:R-:W3:Y:S03]  /*1e70*/  I2F.F64 R12, R20 ;  /* 0x00000014000c7312 */ /* 0x001ee60000201c00 */
[----:B---3--:R-:W-:Y:S01]  /*1e80*/  DFMA R16, R16, R12, R18 ;  /* 0x0000000c1010722b */ /* 0x008fe20000000012 */
[----:B------:R-:W2:Y:S04]  /*1e90*/  LDG.E.64 R12, desc[UR8][R10.64+0xa0] ;  /* 0x0000a0080a0c7981 */ /* 0x000ea8000c1e1b00 */
[----:B------:R0:W5:Y:S08]  /*1ea0*/  I2F.F64 R18, R28 ;  /* 0x0000001c00127312 */ /* 0x0001700000201c00 */
[----:B------:R-:W-:Y:S01]  /*1eb0*/  I2F.F64 R20, R27 ;  /* 0x0000001b00147312 */ /* 0x000fe20000201c00 */
[----:B0-----:R-:W-:Y:S01]  /*1ec0*/  LDS R28, [R26+0x448] ;  /* 0x000448001a1c7984 */ /* 0x001fe20000000800 */
[----:B-----5:R-:W-:-:S06]  /*1ed0*/  DFMA R18, R14, R18, R16 ;  /* 0x000000120e12722b */ /* 0x020fcc0000000010 */
[----:B------:R0:W1:Y:S01]  /*1ee0*/  I2F.F64 R16, R29 ;  /* 0x0000001d00107312 */ /* 0x0000620000201c00 */
[----:B------:R-:W3:Y:S04]  /*1ef0*/  LDG.E.64 R14, desc[UR8][R10.64+0xa8] ;  /* 0x0000a8080a0e7981 */ /* 0x000ee8000c1e1b00 */
[----:B0-----:R-:W-:Y:S01]  /*1f00*/  LDS R29, [R26+0x444] ;  /* 0x000444001a1d7984 */ /* 0x001fe20000000800 */
[----:B-1----:R-:W-:-:S03]  /*1f10*/  DFMA R24, R24, R16, R18 ;  /* 0x000000101818722b */ /* 0x002fc60000000012 */
[----:B------:R-:W5:Y:S04]  /*1f20*/  LDG.E.64 R16, desc[UR8][R10.64+0xb0] ;  /* 0x0000b0080a107981 */ /* 0x000f68000c1e1b00 */
[----:B------:R-:W5:Y:S01]  /*1f30*/  LDG.E.64 R18, desc[UR8][R10.64+0xb8] ;  /* 0x0000b8080a127981 */ /* 0x000f62000c1e1b00 */
[----:B----4-:R-:W-:-:S03]  /*1f40*/  DFMA R20, R22, R20, R24 ;  /* 0x000000141614722b */ /* 0x010fc60000000018 */
[----:B------:R-:W4:Y:S04]  /*1f50*/  LDG.E.64 R22, desc[UR8][R10.64+0xc0] ;  /* 0x0000c0080a167981 */ /* 0x000f28000c1e1b00 */
[----:B------:R-:W0:Y:S02]  /*1f60*/  LDS R24, [R26+0x440] ;  /* 0x000440001a187984 */ /* 0x000e240000000800 */
[----:B0-----:R-:W2:Y:S01]  /*1f70*/  I2F.F64 R24, R24 ;  /* 0x0000001800187312 */ /* 0x001ea20000201c00 */
[----:B------:R-:W-:Y:S01]  /*1f80*/  UMOV UR4, 0xeb1c432d ;  /* 0xeb1c432d00047882 */ /* 0x000fe20000000000 */
[----:B------:R-:W-:Y:S01]  /*1f90*/  UMOV UR5, 0x3f1a36e2 ;  /* 0x3f1a36e200057882 */ /* 0x000fe20000000000 */
[----:B------:R-:W-:Y:S01]  /*1fa0*/  BSSY.RECONVERGENT B0, `(.L_x_7) ;  /* 0x000001e000007945 */ /* 0x000fe20003800200 */
[----:B--2---:R-:W-:Y:S01]  /*1fb0*/  DFMA R12, R12, R24, R20 ;  /* 0x000000180c0c722b */ /* 0x004fe20000000014 */
[----:B------:R-:W0:Y:S04]  /*1fc0*/  LDS R24, [R26+0x44c] ;  /* 0x00044c001a187984 */ /* 0x000e280000000800 */
[----:B------:R-:W1:Y:S01]  /*1fd0*/  LDS R25, [R26+0x450] ;  /* 0x000450001a197984 */ /* 0x000e620000000800 */
[----:B------:R-:W3:Y:S02]  /*1fe0*/  I2F.F64 R20, R29 ;  /* 0x0000001d00147312 */ /* 0x000ee40000201c00 */
[----:B---3--:R-:W-:-:S06]  /*1ff0*/  DFMA R12, R14, R20, R12 ;  /* 0x000000140e0c722b */ /* 0x008fcc000000000c */
[----:B------:R-:W5:Y:S08]  /*2000*/  I2F.F64 R14, R28 ;  /* 0x0000001c000e7312 */ /* 0x000f700000201c00 */
[----:B0-----:R-:W0:Y:S01]  /*2010*/  I2F.F64 R20, R24 ;  /* 0x0000001800147312 */ /* 0x001e220000201c00 */
[----:B-----5:R-:W-:-:S07]  /*2020*/  DFMA R12, R16, R14, R12 ;  /* 0x0000000e100c722b */ /* 0x020fce000000000c */
[----:B-1----:R-:W4:Y:S01]  /*2030*/  I2F.F64 R14, R25 ;  /* 0x00000019000e7312 */ /* 0x002f220000201c00 */
[----:B0-----:R-:W-:-:S08]  /*2040*/  DFMA R12, R18, R20, R12 ;  /* 0x00000014120c722b */ /* 0x001fd0000000000c */
[----:B----4-:R-:W-:-:S08]  /*2050*/  DFMA R14, R22, R14, R12 ;  /* 0x0000000e160e722b */ /* 0x010fd0000000000c */
[----:B------:R-:W-:-:S14]  /*2060*/  DSETP.GT.AND P0, PT, R14, UR4, PT ;  /* 0x000000040e007e2a */ /* 0x000fdc000bf04000 */
[----:B------:R-:W0:Y:S01]  /*2070*/  @P0 LDC.64 R12, c[0x0][0x390] ;  /* 0x0000e400ff0c0b82 */ /* 0x000e220000000a00 */
[----:B------:R-:W-:Y:S01]  /*2080*/  @P0 MOV R17, 0x1 ;  /* 0x0000000100110802 */ /* 0x000fe20000000f00 */
[----:B0-----:R-:W-:-:S05]  /*2090*/  @P0 IMAD.WIDE R12, R5, 0x4, R12 ;  /* 0x00000004050c0825 */ /* 0x001fca00078e020c */
[----:B------:R0:W-:Y:S01]  /*20a0*/  @P0 STG.E desc[UR8][R12.64], R17 ;  /* 0x000000110c000986 */ /* 0x0001e2000c101908 */
[----:B------:R-:W-:Y:S05]  /*20b0*/  @P0 BRA `(.L_x_8) ;  /* 0x0000000000300947 */ /* 0x000fea0003800000 */
[----:B------:R-:W-:Y:S01]  /*20c0*/  UMOV UR4, 0xeb1c432d ;  /* 0xeb1c432d00047882 */ /* 0x000fe20000000000 */
[----:B------:R-:W-:Y:S02]  /*20d0*/  UMOV UR5, 0x3f1a36e2 ;  /* 0x3f1a36e200057882 */ /* 0x000fe40000000000 */
[----:B------:R-:W-:-:S14]  /*20e0*/  DSETP.GEU.AND P0, PT, R14, -UR4, PT ;  /* 0x800000040e007e2a */ /* 0x000fdc000bf0e000 */
[----:B0-----:R-:W0:Y:S01]  /*20f0*/  @!P0 LDC.64 R12, c[0x0][0x390] ;  /* 0x0000e400ff0c8b82 */ /* 0x001e220000000a00 */
[----:B------:R-:W-:Y:S02]  /*2100*/  @!P0 IMAD.MOV.U32 R15, RZ, RZ, -0x1 ;  /* 0xffffffffff0f8424 */ /* 0x000fe400078e00ff */
[----:B0-----:R-:W-:-:S05]  /*2110*/  @!P0 IMAD.WIDE R12, R5, 0x4, R12 ;  /* 0x00000004050c8825 */ /* 0x001fca00078e020c */
[----:B------:R1:W-:Y:S01]  /*2120*/  @!P0 STG.E desc[UR8][R12.64], R15 ;  /* 0x0000000f0c008986 */ /* 0x0003e2000c101908 */
[----:B------:R-:W-:Y:S05]  /*2130*/  @!P0 BRA `(.L_x_8) ;  /* 0x0000000000108947 */ /* 0x000fea0003800000 */
[----:B-1----:R-:W-:-:S06]  /*2140*/  IMAD.WIDE R12, R5, 0x4, R8 ;  /* 0x00000004050c7825 */ /* 0x002fcc00078e0208 */
[----:B------:R-:W2:Y:S01]  /*2150*/  LDG.E R13, desc[UR8][R12.64] ;  /* 0x000000080c0d7981 */ /* 0x000ea2000c1e1900 */
[----:B------:R-:W-:-:S05]  /*2160*/  IMAD.WIDE R14, R5, 0x4, R6 ;  /* 0x00000004050e7825 */ /* 0x000fca00078e0206 */
[----:B--2---:R2:W-:Y:S02]  /*2170*/  STG.E desc[UR8][R14.64], R13 ;  /* 0x0000000d0e007986 */ /* 0x0045e4000c101908 */
.L_x_8:
[----:B------:R-:W-:Y:S05]  /*2180*/  BSYNC.RECONVERGENT B0 ;  /* 0x0000000000007941 */ /* 0x000fea0003800200 */
.L_x_7:
[----:B------:R-:W-:-:S05]  /*2190*/  IMAD.IADD R5, R5, 0x1, R3 ;  /* 0x0000000105057824 */ /* 0x000fca00078e0203 */
[----:B------:R-:W-:-:S13]  /*21a0*/  ISETP.GE.U32.AND P0, PT, R5, R0, PT ;  /* 0x000000000500720c */ /* 0x000fda0003f06070 */
[----:B------:R-:W-:Y:S05]  /*21b0*/  @!P0 BRA `(.L_x_9) ;  /* 0xfffffff4005c8947 */ /* 0x000fea000383ffff */
[----:B------:R-:W-:Y:S05]  /*21c0*/  EXIT ;  /* 0x000000000000794d */ /* 0x000fea0003800000 */
        .weak           $__internal_0_$__cuda_sm20_div_u16
        .type           $__internal_0_$__cuda_sm20_div_u16,@function
        .size           $__internal_0_$__cuda_sm20_div_u16,(.L_x_11 - $__internal_0_$__cuda_sm20_div_u16)
$__internal_0_$__cuda_sm20_div_u16:
[----:B------:R-:W0:Y:S01]  /*21d0*/  I2F.U16 R0, UR4 ;  /* 0x0000000400007d06 */ /* 0x000e220008101000 */
[----:B------:R-:W-:Y:S02]  /*21e0*/  MOV R2, 0x4b800000 ;  /* 0x4b80000000027802 */ /* 0x000fe40000000f00 */
[C---:B0-----:R-:W-:Y:S02]  /*21f0*/  FSETP.GEU.AND P1, PT, |R0|.reuse, 1.175494350822287508e-38, PT ;  /* 0x008000000000780b */ /* 0x041fe40003f2e200 */
[----:B------:R-:W-:Y:S02]  /*2200*/  FSETP.GT.AND P0, PT, |R0|, 8.50705917302346158658e+37, PT ;  /* 0x7e8000000000780b */ /* 0x000fe40003f04200 */
[----:B------:R-:W-:-:S04]  /*2210*/  FSEL R2, R2, 1, !P1 ;  /* 0x3f80000002027808 */ /* 0x000fc80004800000 */
[----:B------:R-:W-:Y:S02]  /*2220*/  FSEL R3, R2, 0.25, !P0 ;  /* 0x3e80000002037808 */ /* 0x000fe40004000000 */
[----:B------:R-:W-:Y:S02]  /*2230*/  ISETP.NE.U32.AND P0, PT, RZ, UR4, PT ;  /* 0x00000004ff007c0c */ /* 0x000fe4000bf05070 */
[----:B------:R-:W-:Y:S01]  /*2240*/  MOV R2, R5 ;  /* 0x0000000500027202 */ /* 0x000fe20000000f00 */
[----:B------:R-:W-:Y:S01]  /*2250*/  FMUL R4, R0, R3 ;  /* 0x0000000300047220 */ /* 0x000fe20000400000 */
[----:B------:R-:W-:-:S05]  /*2260*/  I2FP.F32.U32.RZ R0, 0x1210 ;  /* 0x0000121000007845 */ /* 0x000fca000020d000 */
[----:B------:R-:W0:Y:S02]  /*2270*/  MUFU.RCP R4, R4 ;  /* 0x0000000400047308 */ /* 0x000e240000001000 */
[----:B0-----:R-:W-:-:S04]  /*2280*/  FMUL R3, R3, R4 ;  /* 0x0000000403037220 */ /* 0x001fc80000400000 */
[----:B------:R-:W-:-:S04]  /*2290*/  VIADD R3, R3, 0x2 ;  /* 0x0000000203037836 */ /* 0x000fc80000000000 */
[----:B------:R-:W-:Y:S01]  /*22a0*/  FMUL.RZ R0, R0, R3 ;  /* 0x0000000300007220 */ /* 0x000fe2000040c000 */
[----:B------:R-:W-:-:S05]  /*22b0*/  IMAD.MOV.U32 R3, RZ, RZ, 0x0 ;  /* 0x00000000ff037424 */ /* 0x000fca00078e00ff */
[----:B------:R-:W0:Y:S02]  /*22c0*/  F2I.U32.TRUNC.NTZ R0, R0 ;  /* 0x0000000000007305 */ /* 0x000e24000020f000 */
[----:B0-----:R-:W-:Y:S01]  /*22d0*/  LOP3.LUT R7, R0, 0xffff, RZ, 0xc0, !PT ;  /* 0x0000ffff00077812 */ /* 0x001fe200078ec0ff */
[----:B------:R-:W-:Y:S01]  /*22e0*/  @!P0 IMAD.MOV.U32 R7, RZ, RZ, -0x1 ;  /* 0xffffffffff078424 */ /* 0x000fe200078e00ff */
[----:B------:R-:W-:Y:S06]  /*22f0*/  RET.REL.NODEC R2 `(_Z4spinPiPdS_i) ;  /* 0xffffffdc02407950 */ /* 0x000fec0003c3ffff */
.L_x_10:
        /* <DEDUP_REMOVED lines=16> */
.L_x_11:


//--------------------- .nv.shared.reserved.0     --------------------------
	.section	.nv.shared.reserved.0,"aw",@nobits
	.weak		__nv_reservedSMEM_offset_0_alias
	.size		__nv_reservedSMEM_offset_0_alias, 0, 64
	.other		__nv_reservedSMEM_offset_0_alias,@"STO_CUDA_RESERVED_SHARED STV_DEFAULT"
__nv_reservedSMEM_offset_0_alias:
	.zero		0
	.zero		64


//--------------------- .nv.shared._Z4spinPiPdS_i --------------------------
	.section	.nv.shared._Z4spinPiPdS_i,"aw",@nobits
	.sectionflags	@""
	.align	4
.nv.shared._Z4spinPiPdS_i:
	.zero		19520


//--------------------- .nv.constant0._Z5checkPiS_iS_ --------------------------
	.section	.nv.constant0._Z5checkPiS_iS_,"a",@progbits
	.sectionflags	@""
	.align	4
.nv.constant0._Z5checkPiS_iS_:
	.zero		928


//--------------------- .nv.constant0._Z4spinPiPdS_i --------------------------
	.section	.nv.constant0._Z4spinPiPdS_i,"a",@progbits
	.sectionflags	@""
	.align	4
.nv.constant0._Z4spinPiPdS_i:
	.zero		924


//--------------------- SYMBOLS --------------------------

	.type		.nv.reservedSmem.offset0,@object
	.size		.nv.reservedSmem.offset0,0x4
	.type		.nv.reservedSmem.cap,@object
	.size		.nv.reservedSmem.cap,0x4
